//
// Generated by NVIDIA NVVM Compiler
//
// Compiler Build ID: CL-36424714
// Cuda compilation tools, release 13.0, V13.0.88
// Based on NVVM 20.0.0
//

.version 9.0
.target sm_100
.address_size 64

	// .globl	_Z10filterOddsPiS_iS_

.visible .entry _Z10filterOddsPiS_iS_(
	.param .u64 .ptr .align 1 _Z10filterOddsPiS_iS__param_0,
	.param .u64 .ptr .align 1 _Z10filterOddsPiS_iS__param_1,
	.param .u32 _Z10filterOddsPiS_iS__param_2,
	.param .u64 .ptr .align 1 _Z10filterOddsPiS_iS__param_3
)
{
	.reg .pred 	%p<67>;
	.reg .b32 	%r<179>;
	.reg .b64 	%rd<52>;

	ld.param.u64 	%rd14, [_Z10filterOddsPiS_iS__param_0];
	ld.param.u64 	%rd15, [_Z10filterOddsPiS_iS__param_1];
	ld.param.u32 	%r53, [_Z10filterOddsPiS_iS__param_2];
	ld.param.u64 	%rd16, [_Z10filterOddsPiS_iS__param_3];
	cvta.to.global.u64 	%rd1, %rd16;
	mov.u32 	%r1, %ctaid.x;
	mov.u32 	%r54, %ntid.x;
	mul.lo.s32 	%r2, %r1, %r54;
	mov.u32 	%r3, %tid.x;
	add.s32 	%r4, %r2, %r3;
	shr.s32 	%r55, %r4, 31;
	shr.u32 	%r56, %r55, 27;
	add.s32 	%r57, %r4, %r56;
	shr.s32 	%r5, %r57, 5;
	mov.u32 	%r6, %nctaid.x;
	mul.lo.s32 	%r58, %r54, %r6;
	shr.u32 	%r7, %r58, 5;
	mul.wide.u32 	%rd17, %r7, 4;
	add.s64 	%rd2, %rd1, %rd17;
	setp.ge.u32 	%p17, %r4, %r6;
	@%p17 bra 	$L__BB0_2;
	mul.wide.u32 	%rd18, %r4, 4;
	add.s64 	%rd19, %rd2, %rd18;
	mov.b32 	%r59, 0;
	st.global.u32 	[%rd19], %r59;
$L__BB0_2:
	setp.ge.s32 	%p19, %r4, %r53;
	cvta.to.global.u64 	%rd20, %rd14;
	mul.wide.s32 	%rd21, %r4, 4;
	add.s64 	%rd3, %rd20, %rd21;
	mul.wide.s32 	%rd22, %r5, 4;
	add.s64 	%rd4, %rd1, %rd22;
	mov.pred 	%p66, -1;
	@%p19 bra 	$L__BB0_6;
	ld.global.u32 	%r60, [%rd3];
	and.b32  	%r61, %r60, 1;
	setp.eq.b32 	%p21, %r61, 1;
	not.pred 	%p22, %p21;
	@%p22 bra 	$L__BB0_6;
	// begin inline asm
	activemask.b32 %r62;
	// end inline asm
	// begin inline asm
	mov.u32 %r63, %lanemask_lt;
	// end inline asm
	and.b32  	%r64, %r63, %r62;
	setp.ne.s32 	%p24, %r64, 0;
	mov.pred 	%p66, 0;
	@%p24 bra 	$L__BB0_6;
	popc.b32 	%r65, %r62;
	st.global.u32 	[%rd4], %r65;
$L__BB0_6:
	// begin inline asm
	mov.u32 %r66, %envreg2;
	// end inline asm
	cvt.u64.u32 	%rd23, %r66;
	// begin inline asm
	mov.u32 %r67, %envreg1;
	// end inline asm
	cvt.u64.u32 	%rd24, %r67;
	shl.b64 	%rd25, %rd24, 32;
	or.b64  	%rd5, %rd25, %rd23;
	setp.ne.s64 	%p26, %rd5, 0;
	@%p26 bra 	$L__BB0_8;
	// begin inline asm
	trap;
	// end inline asm
$L__BB0_8:
	add.s64 	%rd6, %rd5, 4;
	barrier.sync 	0;
	mov.u32 	%r68, %tid.y;
	add.s32 	%r69, %r3, %r68;
	mov.u32 	%r70, %tid.z;
	or.b32  	%r9, %r69, %r70;
	setp.ne.s32 	%p27, %r9, 0;
	@%p27 bra 	$L__BB0_11;
	mov.u32 	%r73, %nctaid.y;
	mul.lo.s32 	%r74, %r6, %r73;
	mov.u32 	%r75, %nctaid.z;
	mul.lo.s32 	%r76, %r74, %r75;
	mov.u32 	%r77, %ctaid.y;
	add.s32 	%r78, %r1, %r77;
	mov.u32 	%r79, %ctaid.z;
	neg.s32 	%r80, %r79;
	setp.eq.s32 	%p28, %r78, %r80;
	sub.s32 	%r81, -2147483647, %r76;
	selp.b32 	%r72, %r81, 1, %p28;
	// begin inline asm
	atom.add.release.gpu.u32 %r71,[%rd6],%r72;
	// end inline asm
$L__BB0_10:
	// begin inline asm
	ld.acquire.gpu.u32 %r82,[%rd6];
	// end inline asm
	xor.b32  	%r83, %r82, %r71;
	setp.gt.s32 	%p29, %r83, -1;
	@%p29 bra 	$L__BB0_10;
$L__BB0_11:
	barrier.sync 	0;
	setp.ge.s32 	%p30, %r4, %r7;
	add.s64 	%rd7, %rd1, %rd21;
	@%p30 bra 	$L__BB0_28;
	ld.global.u32 	%r11, [%rd7];
	// begin inline asm
	activemask.b32 %r84;
	// end inline asm
	setp.ne.s32 	%p31, %r84, -1;
	@%p31 bra 	$L__BB0_14;
	shfl.sync.up.b32	%r169|%p2, %r11, 1, 0, -1;
	bra.uni 	$L__BB0_15;
$L__BB0_14:
	// begin inline asm
	mov.u32 %r85, %laneid;
	// end inline asm
	fns.b32 	%r86, %r84, %r85, -2;
	setp.gt.u32 	%p32, %r86, 31;
	selp.b32 	%r87, %r85, %r86, %p32;
	shfl.sync.idx.b32	%r169|%p3, %r11, %r87, 31, %r84;
$L__BB0_15:
	setp.eq.s32 	%p33, %r84, -1;
	// begin inline asm
	mov.u32 %r88, %lanemask_lt;
	// end inline asm
	and.b32  	%r16, %r88, %r84;
	setp.eq.s32 	%p34, %r16, 0;
	selp.b32 	%r89, 0, %r169, %p34;
	add.s32 	%r17, %r89, %r11;
	@%p33 bra 	$L__BB0_17;
	// begin inline asm
	mov.u32 %r90, %laneid;
	// end inline asm
	fns.b32 	%r91, %r84, %r90, -3;
	setp.gt.u32 	%p35, %r91, 31;
	selp.b32 	%r92, %r90, %r91, %p35;
	shfl.sync.idx.b32	%r170|%p5, %r17, %r92, 31, %r84;
	bra.uni 	$L__BB0_18;
$L__BB0_17:
	shfl.sync.up.b32	%r170|%p6, %r17, 2, 0, -1;
$L__BB0_18:
	popc.b32 	%r21, %r16;
	setp.lt.u32 	%p37, %r21, 2;
	selp.b32 	%r93, 0, %r170, %p37;
	add.s32 	%r22, %r93, %r17;
	@%p33 bra 	$L__BB0_20;
	// begin inline asm
	mov.u32 %r94, %laneid;
	// end inline asm
	fns.b32 	%r95, %r84, %r94, -5;
	setp.gt.u32 	%p38, %r95, 31;
	selp.b32 	%r96, %r94, %r95, %p38;
	shfl.sync.idx.b32	%r171|%p8, %r22, %r96, 31, %r84;
	bra.uni 	$L__BB0_21;
$L__BB0_20:
	shfl.sync.up.b32	%r171|%p9, %r22, 4, 0, -1;
$L__BB0_21:
	setp.lt.u32 	%p40, %r21, 4;
	selp.b32 	%r97, 0, %r171, %p40;
	add.s32 	%r26, %r97, %r22;
	@%p33 bra 	$L__BB0_23;
	// begin inline asm
	mov.u32 %r98, %laneid;
	// end inline asm
	fns.b32 	%r99, %r84, %r98, -9;
	setp.gt.u32 	%p41, %r99, 31;
	selp.b32 	%r100, %r98, %r99, %p41;
	shfl.sync.idx.b32	%r172|%p11, %r26, %r100, 31, %r84;
	bra.uni 	$L__BB0_24;
$L__BB0_23:
	shfl.sync.up.b32	%r172|%p12, %r26, 8, 0, -1;
$L__BB0_24:
	setp.lt.u32 	%p43, %r21, 8;
	selp.b32 	%r101, 0, %r172, %p43;
	add.s32 	%r30, %r101, %r26;
	@%p33 bra 	$L__BB0_26;
	// begin inline asm
	mov.u32 %r102, %laneid;
	// end inline asm
	fns.b32 	%r103, %r84, %r102, -17;
	setp.gt.u32 	%p44, %r103, 31;
	selp.b32 	%r104, %r102, %r103, %p44;
	shfl.sync.idx.b32	%r173|%p14, %r30, %r104, 31, %r84;
	bra.uni 	$L__BB0_27;
$L__BB0_26:
	shfl.sync.up.b32	%r173|%p15, %r30, 16, 0, -1;
$L__BB0_27:
	setp.lt.u32 	%p45, %r21, 16;
	selp.b32 	%r105, 0, %r173, %p45;
	add.s32 	%r106, %r105, %r30;
	st.global.u32 	[%rd7], %r106;
$L__BB0_28:
	setp.ne.s64 	%p46, %rd5, 0;
	@%p46 bra 	$L__BB0_30;
	// begin inline asm
	trap;
	// end inline asm
$L__BB0_30:
	setp.ne.s32 	%p47, %r9, 0;
	barrier.sync 	0;
	@%p47 bra 	$L__BB0_33;
	mov.u32 	%r109, %nctaid.y;
	mul.lo.s32 	%r110, %r6, %r109;
	mov.u32 	%r111, %nctaid.z;
	mul.lo.s32 	%r112, %r110, %r111;
	mov.u32 	%r113, %ctaid.y;
	add.s32 	%r114, %r1, %r113;
	mov.u32 	%r115, %ctaid.z;
	neg.s32 	%r116, %r115;
	setp.eq.s32 	%p48, %r114, %r116;
	sub.s32 	%r117, -2147483647, %r112;
	selp.b32 	%r108, %r117, 1, %p48;
	// begin inline asm
	atom.add.release.gpu.u32 %r107,[%rd6],%r108;
	// end inline asm
$L__BB0_32:
	// begin inline asm
	ld.acquire.gpu.u32 %r118,[%rd6];
	// end inline asm
	xor.b32  	%r119, %r118, %r107;
	setp.gt.s32 	%p49, %r119, -1;
	@%p49 bra 	$L__BB0_32;
$L__BB0_33:
	setp.ge.u32 	%p50, %r4, %r6;
	barrier.sync 	0;
	@%p50 bra 	$L__BB0_42;
	shl.b32 	%r120, %r4, 5;
	mul.wide.u32 	%rd31, %r120, 4;
	add.s64 	%rd32, %rd1, %rd31;
	ld.global.u32 	%r35, [%rd32+124];
	add.s32 	%r177, %r4, 1;
	setp.ge.u32 	%p51, %r177, %r6;
	@%p51 bra 	$L__BB0_42;
	not.b32 	%r121, %r2;
	add.s32 	%r122, %r6, %r121;
	sub.s32 	%r123, %r122, %r3;
	and.b32  	%r37, %r123, 3;
	setp.eq.s32 	%p52, %r37, 0;
	@%p52 bra 	$L__BB0_39;
	mul.wide.u32 	%rd33, %r7, 4;
	mul.wide.u32 	%rd34, %r4, 4;
	add.s64 	%rd35, %rd33, %rd34;
	add.s64 	%rd36, %rd35, %rd1;
	add.s64 	%rd50, %rd36, 4;
	neg.s32 	%r174, %r37;
	mov.u32 	%r175, %r4;
$L__BB0_37:
	.pragma "nounroll";
	atom.global.add.u32 	%r124, [%rd50], %r35;
	add.s32 	%r175, %r175, 1;
	add.s64 	%rd50, %rd50, 4;
	add.s32 	%r174, %r174, 1;
	setp.ne.s32 	%p53, %r174, 0;
	@%p53 bra 	$L__BB0_37;
	add.s32 	%r177, %r175, 1;
$L__BB0_39:
	sub.s32 	%r125, %r6, %r4;
	add.s32 	%r126, %r125, -2;
	setp.lt.u32 	%p54, %r126, 3;
	@%p54 bra 	$L__BB0_42;
	mul.wide.u32 	%rd37, %r7, 4;
	mul.wide.u32 	%rd38, %r177, 4;
	add.s64 	%rd39, %rd37, %rd38;
	add.s64 	%rd40, %rd39, %rd1;
	add.s64 	%rd51, %rd40, 8;
$L__BB0_41:
	atom.global.add.u32 	%r127, [%rd51+-8], %r35;
	atom.global.add.u32 	%r128, [%rd51+-4], %r35;
	atom.global.add.u32 	%r129, [%rd51], %r35;
	atom.global.add.u32 	%r130, [%rd51+4], %r35;
	add.s32 	%r177, %r177, 4;
	add.s64 	%rd51, %rd51, 16;
	setp.lt.u32 	%p55, %r177, %r6;
	@%p55 bra 	$L__BB0_41;
$L__BB0_42:
	setp.ne.s64 	%p56, %rd5, 0;
	@%p56 bra 	$L__BB0_44;
	// begin inline asm
	trap;
	// end inline asm
$L__BB0_44:
	setp.ne.s32 	%p57, %r9, 0;
	barrier.sync 	0;
	@%p57 bra 	$L__BB0_47;
	mov.u32 	%r133, %nctaid.y;
	mul.lo.s32 	%r134, %r6, %r133;
	mov.u32 	%r135, %nctaid.z;
	mul.lo.s32 	%r136, %r134, %r135;
	mov.u32 	%r137, %ctaid.y;
	add.s32 	%r138, %r1, %r137;
	mov.u32 	%r139, %ctaid.z;
	neg.s32 	%r140, %r139;
	setp.eq.s32 	%p58, %r138, %r140;
	sub.s32 	%r141, -2147483647, %r136;
	selp.b32 	%r132, %r141, 1, %p58;
	// begin inline asm
	atom.add.release.gpu.u32 %r131,[%rd6],%r132;
	// end inline asm
$L__BB0_46:
	// begin inline asm
	ld.acquire.gpu.u32 %r142,[%rd6];
	// end inline asm
	xor.b32  	%r143, %r142, %r131;
	setp.gt.s32 	%p59, %r143, -1;
	@%p59 bra 	$L__BB0_46;
$L__BB0_47:
	setp.ge.s32 	%p60, %r4, %r7;
	barrier.sync 	0;
	@%p60 bra 	$L__BB0_49;
	add.s64 	%rd44, %rd2, %rd22;
	ld.global.u32 	%r144, [%rd44];
	ld.global.u32 	%r145, [%rd7];
	add.s32 	%r146, %r145, %r144;
	st.global.u32 	[%rd7], %r146;
$L__BB0_49:
	setp.ne.s64 	%p61, %rd5, 0;
	@%p61 bra 	$L__BB0_51;
	// begin inline asm
	trap;
	// end inline asm
$L__BB0_51:
	setp.ne.s32 	%p62, %r9, 0;
	barrier.sync 	0;
	@%p62 bra 	$L__BB0_54;
	mov.u32 	%r149, %nctaid.y;
	mul.lo.s32 	%r150, %r6, %r149;
	mov.u32 	%r151, %nctaid.z;
	mul.lo.s32 	%r152, %r150, %r151;
	mov.u32 	%r153, %ctaid.y;
	add.s32 	%r154, %r1, %r153;
	mov.u32 	%r155, %ctaid.z;
	neg.s32 	%r156, %r155;
	setp.eq.s32 	%p63, %r154, %r156;
	sub.s32 	%r157, -2147483647, %r152;
	selp.b32 	%r148, %r157, 1, %p63;
	// begin inline asm
	atom.add.release.gpu.u32 %r147,[%rd6],%r148;
	// end inline asm
$L__BB0_53:
	// begin inline asm
	ld.acquire.gpu.u32 %r158,[%rd6];
	// end inline asm
	xor.b32  	%r159, %r158, %r147;
	setp.gt.s32 	%p64, %r159, -1;
	@%p64 bra 	$L__BB0_53;
$L__BB0_54:
	barrier.sync 	0;
	@%p66 bra 	$L__BB0_59;
	// begin inline asm
	activemask.b32 %r160;
	// end inline asm
	add.s32 	%r161, %r4, 31;
	setp.gt.u32 	%p65, %r161, 62;
	@%p65 bra 	$L__BB0_57;
	// begin inline asm
	mov.u32 %r166, %lanemask_lt;
	// end inline asm
	and.b32  	%r167, %r166, %r160;
	popc.b32 	%r178, %r167;
	bra.uni 	$L__BB0_58;
$L__BB0_57:
	ld.global.u32 	%r163, [%rd4+-4];
	// begin inline asm
	mov.u32 %r162, %lanemask_lt;
	// end inline asm
	and.b32  	%r164, %r162, %r160;
	popc.b32 	%r165, %r164;
	add.s32 	%r178, %r165, %r163;
$L__BB0_58:
	ld.global.u32 	%r168, [%rd3];
	cvta.to.global.u64 	%rd47, %rd15;
	mul.wide.s32 	%rd48, %r178, 4;
	add.s64 	%rd49, %rd47, %rd48;
	st.global.u32 	[%rd49], %r168;
$L__BB0_59:
	ret;

}


// ===== COMPILED SASS (sm_100) =====

	.target	sm_100

	.elftype	@"ET_EXEC"


//--------------------- .note.nv.tkinfo           --------------------------
	.section	.note.nv.tkinfo,"",@"SHT_NOTE"
	.sectionflags	@"SHF_NOTE_NV_TKINFO"
	.tkinfo
        /*0018*/ 	.word	0x00000002
        /*0030*/ 	.string	""
        /*0030*/ 	.string	"ptxas"
        /*0030*/ 	.string	"Cuda compilation tools, release 13.0, V13.0.88"
        /*0030*/ 	.string	"Build cuda_13.0.r13.0/compiler.36424714_0"
        /*0030*/ 	.string	"-arch sm_100 -m 64 "



//--------------------- .note.nv.cuinfo           --------------------------
	.section	.note.nv.cuinfo,"",@"SHT_NOTE"
	.sectionflags	@"SHF_NOTE_NV_CUINFO"
        /*0018*/ 	.short	0x0002
        /*001a*/ 	.short	0x0064
        /*001c*/ 	.short	0x0082
	.zero		2


//--------------------- .nv.info                  --------------------------
	.section	.nv.info,"",@"SHT_CUDA_INFO"
	.align	4


	//----- nvinfo : EIATTR_REGCOUNT
	.align		4
        /*0000*/ 	.byte	0x04, 0x2f
        /*0002*/ 	.short	(.L_1 - .L_0)
	.align		4
.L_0:
        /*0004*/ 	.word	index@(_Z10filterOddsPiS_iS_)
        /*0008*/ 	.word	0x0000001c


	//----- nvinfo : EIATTR_FRAME_SIZE
	.align		4
.L_1:
        /*000c*/ 	.byte	0x04, 0x11
        /*000e*/ 	.short	(.L_3 - .L_2)
	.align		4
.L_2:
        /*0010*/ 	.word	index@(_Z10filterOddsPiS_iS_)
        /*0014*/ 	.word	0x00000000


	//----- nvinfo : EIATTR_MIN_STACK_SIZE
	.align		4
.L_3:
        /*0018*/ 	.byte	0x04, 0x12
        /*001a*/ 	.short	(.L_5 - .L_4)
	.align		4
.L_4:
        /*001c*/ 	.word	index@(_Z10filterOddsPiS_iS_)
        /*0020*/ 	.word	0x00000000
.L_5:


//--------------------- .nv.compat                --------------------------
	.section	.nv.compat,"",@"SHT_CUDA_COMPAT_INFO"
	.align	4
        /*0000*/ 	.byte	0x02, 0x09, 0x00, 0x00, 0x02, 0x02, 0x01, 0x00, 0x02, 0x05, 0x05, 0x00, 0x03, 0x07, 0x01, 0x01
        /*0010*/ 	.byte	0x02, 0x03, 0x00, 0x00, 0x02, 0x06, 0x01, 0x00, 0x04, 0x0b, 0x08, 0x00, 0x09, 0x00, 0x00, 0x00
        /*0020*/ 	.byte	0x00, 0x00, 0x00, 0x00


//--------------------- .nv.info._Z10filterOddsPiS_iS_ --------------------------
	.section	.nv.info._Z10filterOddsPiS_iS_,"",@"SHT_CUDA_INFO"
	.sectionflags	@""
	.align	4


	//----- nvinfo : EIATTR_CUDA_API_VERSION
	.align		4
        /*0000*/ 	.byte	0x04, 0x37
        /*0002*/ 	.short	(.L_7 - .L_6)
.L_6:
        /*0004*/ 	.word	0x00000082


	//----- nvinfo : EIATTR_KPARAM_INFO
	.align		4
.L_7:
        /*0008*/ 	.byte	0x04, 0x17
        /*000a*/ 	.short	(.L_9 - .L_8)
.L_8:
        /*000c*/ 	.word	0x00000000
        /*0010*/ 	.short	0x0003
        /*0012*/ 	.short	0x0018
        /*0014*/ 	.byte	0x00, 0xf5, 0x21, 0x00


	//----- nvinfo : EIATTR_KPARAM_INFO
	.align		4
.L_9:
        /*0018*/ 	.byte	0x04, 0x17
        /*001a*/ 	.short	(.L_11 - .L_10)
.L_10:
        /*001c*/ 	.word	0x00000000
        /*0020*/ 	.short	0x0002
        /*0022*/ 	.short	0x0010
        /*0024*/ 	.byte	0x00, 0xf0, 0x11, 0x00


	//----- nvinfo : EIATTR_KPARAM_INFO
	.align		4
.L_11:
        /*0028*/ 	.byte	0x04, 0x17
        /*002a*/ 	.short	(.L_13 - .L_12)
.L_12:
        /*002c*/ 	.word	0x00000000
        /*0030*/ 	.short	0x0001
        /*0032*/ 	.short	0x0008
        /*0034*/ 	.byte	0x00, 0xf5, 0x21, 0x00


	//----- nvinfo : EIATTR_KPARAM_INFO
	.align		4
.L_13:
        /*0038*/ 	.byte	0x04, 0x17
        /*003a*/ 	.short	(.L_15 - .L_14)
.L_14:
        /*003c*/ 	.word	0x00000000
        /*0040*/ 	.short	0x0000
        /*0042*/ 	.short	0x0000
        /*0044*/ 	.byte	0x00, 0xf5, 0x21, 0x00


	//----- nvinfo : EIATTR_SPARSE_MMA_MASK
	.align		4
.L_15:
        /*0048*/ 	.byte	0x03, 0x50
        /*004a*/ 	.short	0x0000


	//----- nvinfo : EIATTR_MAXREG_COUNT
	.align		4
        /*004c*/ 	.byte	0x03, 0x1b
        /*004e*/ 	.short	0x00ff


	//----- nvinfo : EIATTR_NUM_BARRIERS
	.align		4
        /*0050*/ 	.byte	0x02, 0x4c
        /*0052*/ 	.byte	0x01
	.zero		1


	//----- nvinfo : EIATTR_MERCURY_ISA_VERSION
	.align		4
        /*0054*/ 	.byte	0x03, 0x5f
        /*0056*/ 	.short	0x0101


	//----- nvinfo : EIATTR_INT_WARP_WIDE_INSTR_OFFSETS
	.align		4
        /*0058*/ 	.byte	0x04, 0x31
        /*005a*/ 	.short	(.L_17 - .L_16)


	//   ....[0]....
.L_16:
        /*005c*/ 	.word	0x000003f0


	//   ....[1]....
        /*0060*/ 	.word	0x00000520


	//   ....[2]....
        /*0064*/ 	.word	0x000018f0


	//   ....[3]....
        /*0068*/ 	.word	0x00001a20


	//   ....[4]....
        /*006c*/ 	.word	0x00001f00


	//   ....[5]....
        /*0070*/ 	.word	0x00002030


	//   ....[6]....
        /*0074*/ 	.word	0x00002240


	//   ....[7]....
        /*0078*/ 	.word	0x00002370


	//----- nvinfo : EIATTR_COOP_GROUP_MASK_REGIDS
	.align		4
.L_17:
        /*007c*/ 	.byte	0x04, 0x29
        /*007e*/ 	.short	(.L_19 - .L_18)


	//   ....[0]....
.L_18:
        /*0080*/ 	.word	0xffffffff


	//   ....[1]....
        /*0084*/ 	.word	0xffffffff


	//   ....[2]....
        /*0088*/ 	.word	0xffffffff


	//   ....[3]....
        /*008c*/ 	.word	0x0500000f


	//   ....[4]....
        /*0090*/ 	.word	0x0500000f


	//   ....[5]....
        /*0094*/ 	.word	0xffffffff


	//   ....[6]....
        /*0098*/ 	.word	0x0500000f


	//   ....[7]....
        /*009c*/ 	.word	0xffffffff


	//   ....[8]....
        /*00a0*/ 	.word	0x0500000f


	//   ....[9]....
        /*00a4*/ 	.word	0xffffffff


	//   ....[10]....
        /*00a8*/ 	.word	0x0500000f


	//   ....[11]....
        /*00ac*/ 	.word	0xffffffff


	//   ....[12]....
        /*00b0*/ 	.word	0xffffffff


	//   ....[13]....
        /*00b4*/ 	.word	0xffffffff


	//   ....[14]....
        /*00b8*/ 	.word	0xffffffff


	//   ....[15]....
        /*00bc*/ 	.word	0xffffffff


	//   ....[16]....
        /*00c0*/ 	.word	0xffffffff


	//   ....[17]....
        /*00c4*/ 	.word	0xffffffff


	//   ....[18]....
        /*00c8*/ 	.word	0x05000011


	//   ....[19]....
        /*00cc*/ 	.word	0x05000011


	//   ....[20]....
        /*00d0*/ 	.word	0x05000011


	//   ....[21]....
        /*00d4*/ 	.word	0x05000011


	//   ....[22]....
        /*00d8*/ 	.word	0x05000011


	//   ....[23]....
        /*00dc*/ 	.word	0x05000011


	//   ....[24]....
        /*00e0*/ 	.word	0x05000011


	//   ....[25]....
        /*00e4*/ 	.word	0x05000011


	//   ....[26]....
        /*00e8*/ 	.word	0x05000011


	//   ....[27]....
        /*00ec*/ 	.word	0x05000011


	//   ....[28]....
        /*00f0*/ 	.word	0x05000011


	//   ....[29]....
        /*00f4*/ 	.word	0x05000011


	//   ....[30]....
        /*00f8*/ 	.word	0x05000011


	//   ....[31]....
        /*00fc*/ 	.word	0x05000011


	//   ....[32]....
        /*0100*/ 	.word	0x05000011


	//   ....[33]....
        /*0104*/ 	.word	0x05000011


	//   ....[34]....
        /*0108*/ 	.word	0x05000011


	//----- nvinfo : EIATTR_COOP_GROUP_INSTR_OFFSETS
	.align		4
.L_19:
        /*010c*/ 	.byte	0x04, 0x28
        /*010e*/ 	.short	(.L_21 - .L_20)


	//   ....[0]....
.L_20:
        /*0110*/ 	.word	0x00000360


	//   ....[1]....
        /*0114*/ 	.word	0x000005d0


	//   ....[2]....
        /*0118*/ 	.word	0x00000680


	//   ....[3]....
        /*011c*/ 	.word	0x00000960


	//   ....[4]....
        /*0120*/ 	.word	0x00000ca0


	//   ....[5]....
        /*0124*/ 	.word	0x00000cf0


	//   ....[6]....
        /*0128*/ 	.word	0x00001040


	//   ....[7]....
        /*012c*/ 	.word	0x00001080


	//   ....[8]....
        /*0130*/ 	.word	0x000013a0


	//   ....[9]....
        /*0134*/ 	.word	0x000013e0


	//   ....[10]....
        /*0138*/ 	.word	0x00001700


	//   ....[11]....
        /*013c*/ 	.word	0x00001740


	//   ....[12]....
        /*0140*/ 	.word	0x00001870


	//   ....[13]....
        /*0144*/ 	.word	0x00001ad0


	//   ....[14]....
        /*0148*/ 	.word	0x00001e80


	//   ....[15]....
        /*014c*/ 	.word	0x000020e0


	//   ....[16]....
        /*0150*/ 	.word	0x000021c0


	//   ....[17]....
        /*0154*/ 	.word	0x00002420


	//   ....[18]....
        /*0158*/ 	.word	0x00002580


	//   ....[19]....
        /*015c*/ 	.word	0x00002630


	//   ....[20]....
        /*0160*/ 	.word	0x000026d0


	//   ....[21]....
        /*0164*/ 	.word	0x00002760


	//   ....[22]....
        /*0168*/ 	.word	0x00002800


	//   ....[23]....
        /*016c*/ 	.word	0x00002890


	//   ....[24]....
        /*0170*/ 	.word	0x00002920


	//   ....[25]....
        /*0174*/ 	.word	0x000029b0


	//   ....[26]....
        /*0178*/ 	.word	0x00002a40


	//   ....[27]....
        /*017c*/ 	.word	0x00002ad0


	//   ....[28]....
        /*0180*/ 	.word	0x00002b70


	//   ....[29]....
        /*0184*/ 	.word	0x00002c30


	//   ....[30]....
        /*0188*/ 	.word	0x00002cf0


	//   ....[31]....
        /*018c*/ 	.word	0x00002db0


	//   ....[32]....
        /*0190*/ 	.word	0x00002e70


	//   ....[33]....
        /*0194*/ 	.word	0x00002f30


	//   ....[34]....
        /*0198*/ 	.word	0x00002ff0


	//----- nvinfo : EIATTR_VRC_CTA_INIT_COUNT
	.align		4
.L_21:
        /*019c*/ 	.byte	0x02, 0x4a
	.zero		1
	.zero		1


	//----- nvinfo : EIATTR_EXIT_INSTR_OFFSETS
	.align		4
        /*01a0*/ 	.byte	0x04, 0x1c
        /*01a2*/ 	.short	(.L_23 - .L_22)


	//   ....[0]....
.L_22:
        /*01a4*/ 	.word	0x00002430


	//   ....[1]....
        /*01a8*/ 	.word	0x00002500


	//----- nvinfo : EIATTR_CRS_STACK_SIZE
	.align		4
.L_23:
        /*01ac*/ 	.byte	0x04, 0x1e
        /*01ae*/ 	.short	(.L_25 - .L_24)
.L_24:
        /*01b0*/ 	.word	0x00000000


	//----- nvinfo : EIATTR_CBANK_PARAM_SIZE
	.align		4
.L_25:
        /*01b4*/ 	.byte	0x03, 0x19
        /*01b6*/ 	.short	0x0020


	//----- nvinfo : EIATTR_PARAM_CBANK
	.align		4
        /*01b8*/ 	.byte	0x04, 0x0a
        /*01ba*/ 	.short	(.L_27 - .L_26)
	.align		4
.L_26:
        /*01bc*/ 	.word	index@(.nv.constant0._Z10filterOddsPiS_iS_)
        /*01c0*/ 	.short	0x0380
        /*01c2*/ 	.short	0x0020


	//----- nvinfo : EIATTR_SW_WAR
	.align		4
.L_27:
        /*01c4*/ 	.byte	0x04, 0x36
        /*01c6*/ 	.short	(.L_29 - .L_28)
.L_28:
        /*01c8*/ 	.word	0x00000008
.L_29:


//--------------------- .nv.callgraph             --------------------------
	.section	.nv.callgraph,"",@"SHT_CUDA_CALLGRAPH"
	.align	4
	.sectionentsize	8
	.align		4
        /*0000*/ 	.word	0x00000000
	.align		4
        /*0004*/ 	.word	0xffffffff
	.align		4
        /*0008*/ 	.word	0x00000000
	.align		4
        /*000c*/ 	.word	0xfffffffe
	.align		4
        /*0010*/ 	.word	0x00000000
	.align		4
        /*0014*/ 	.word	0xfffffffd
	.align		4
        /*0018*/ 	.word	0x00000000
	.align		4
        /*001c*/ 	.word	0xfffffffc


//--------------------- .text._Z10filterOddsPiS_iS_ --------------------------
	.section	.text._Z10filterOddsPiS_iS_,"ax",@progbits
	.align	128
        .global         _Z10filterOddsPiS_iS_
        .type           _Z10filterOddsPiS_iS_,@function
        .size           _Z10filterOddsPiS_iS_,(.L_x_96 - _Z10filterOddsPiS_iS_)
        .other          _Z10filterOddsPiS_iS_,@"STO_CUDA_ENTRY STV_DEFAULT"
_Z10filterOddsPiS_iS_:
.text._Z10filterOddsPiS_iS_:
[----:B------:R-:W-:Y:S01]  /*0000*/  LDC R1, c[0x0][0x37c] ;  /* 0x0000df00ff017b82 */ /* 0x000fe20000000800 */
[----:B------:R-:W0:Y:S07]  /*0010*/  S2R R14, SR_TID.X ;  /* 0x00000000000e7919 */ /* 0x000e2e0000002100 */
[----:B------:R-:W1:Y:S01]  /*0020*/  S2UR UR8, SR_CTAID.X ;  /* 0x00000000000879c3 */ /* 0x000e620000002500 */
[----:B------:R-:W1:Y:S01]  /*0030*/  LDCU UR4, c[0x0][0x360] ;  /* 0x00006c00ff0477ac */ /* 0x000e620008000800 */
[----:B------:R-:W-:Y:S01]  /*0040*/  BSSY.RECONVERGENT B0, `(.L_x_0) ;  /* 0x0000020000007945 */ /* 0x000fe20003800200 */
[----:B------:R-:W-:Y:S01]  /*0050*/  PLOP3.LUT P0, PT, PT, PT, PT, 0x80, 0x8 ;  /* 0x000000000008781c */ /* 0x000fe20003f0f070 */
[----:B------:R-:W2:Y:S04]  /*0060*/  LDCU UR7, c[0x0][0x390] ;  /* 0x00007200ff0777ac */ /* 0x000ea80008000800 */
[----:B------:R-:W3:Y:S08]  /*0070*/  LDC R0, c[0x0][0x370] ;  /* 0x0000dc00ff007b82 */ /* 0x000ef00000000800 */
[----:B------:R-:W4:Y:S01]  /*0080*/  LDC.64 R8, c[0x0][0x398] ;  /* 0x0000e600ff087b82 */ /* 0x000f220000000a00 */
[----:B-1----:R-:W-:-:S07]  /*0090*/  UIMAD UR6, UR8, UR4, URZ ;  /* 0x00000004080672a4 */ /* 0x002fce000f8e02ff */
[----:B------:R-:W1:Y:S01]  /*00a0*/  LDC.64 R4, c[0x0][0x380] ;  /* 0x0000e000ff047b82 */ /* 0x000e620000000a00 */
[----:B0-----:R-:W-:Y:S02]  /*00b0*/  VIADD R13, R14, UR6 ;  /* 0x000000060e0d7c36 */ /* 0x001fe40008000000 */
[----:B---3--:R-:W-:Y:S01]  /*00c0*/  IMAD R12, R0, UR4, RZ ;  /* 0x00000004000c7c24 */ /* 0x008fe2000f8e02ff */
[----:B------:R-:W0:Y:S02]  /*00d0*/  LDCU.64 UR4, c[0x0][0x358] ;  /* 0x00006b00ff0477ac */ /* 0x000e240008000a00 */
[C---:B------:R-:W-:Y:S02]  /*00e0*/  ISETP.GE.U32.AND P1, PT, R13.reuse, R0, PT ;  /* 0x000000000d00720c */ /* 0x040fe40003f26070 */
[----:B------:R-:W-:Y:S02]  /*00f0*/  SHF.R.U32.HI R12, RZ, 0x5, R12 ;  /* 0x00000005ff0c7819 */ /* 0x000fe4000001160c */
[----:B--2---:R-:W-:-:S02]  /*0100*/  ISETP.GE.AND P2, PT, R13, UR7, PT ;  /* 0x000000070d007c0c */ /* 0x004fc4000bf46270 */
[----:B------:R-:W-:Y:S01]  /*0110*/  SHF.R.S32.HI R2, RZ, 0x1f, R13 ;  /* 0x0000001fff027819 */ /* 0x000fe2000001140d */
[----:B----4-:R-:W-:-:S03]  /*0120*/  IMAD.WIDE.U32 R6, R12, 0x4, R8 ;  /* 0x000000040c067825 */ /* 0x010fc600078e0008 */
[----:B------:R-:W-:-:S03]  /*0130*/  LEA.HI R2, R2, R13, RZ, 0x5 ;  /* 0x0000000d02027211 */ /* 0x000fc600078f28ff */
[----:B------:R-:W-:Y:S01]  /*0140*/  @!P1 IMAD.WIDE.U32 R10, R13, 0x4, R6 ;  /* 0x000000040d0a9825 */ /* 0x000fe200078e0006 */
[----:B------:R-:W-:-:S03]  /*0150*/  SHF.R.S32.HI R3, RZ, 0x5, R2 ;  /* 0x00000005ff037819 */ /* 0x000fc60000011402 */
[----:B-1----:R-:W-:Y:S01]  /*0160*/  IMAD.WIDE R4, R13, 0x4, R4 ;  /* 0x000000040d047825 */ /* 0x002fe200078e0204 */
[----:B0-----:R0:W-:Y:S03]  /*0170*/  @!P1 STG.E desc[UR4][R10.64], RZ ;  /* 0x000000ff0a009986 */ /* 0x0011e6000c101904 */
[----:B------:R-:W-:Y:S01]  /*0180*/  IMAD.WIDE R2, R3, 0x4, R8 ;  /* 0x0000000403027825 */ /* 0x000fe200078e0208 */
[----:B------:R-:W-:Y:S06]  /*0190*/  @P2 BRA `(.L_x_1) ;  /* 0x0000000000282947 */ /* 0x000fec0003800000 */
[----:B0-----:R-:W2:Y:S02]  /*01a0*/  LDG.E R10, desc[UR4][R4.64] ;  /* 0x00000004040a7981 */ /* 0x001ea4000c1e1900 */
[----:B--2---:R-:W-:-:S04]  /*01b0*/  LOP3.LUT R10, R10, 0x1, RZ, 0xc0, !PT ;  /* 0x000000010a0a7812 */ /* 0x004fc800078ec0ff */
[----:B------:R-:W-:-:S13]  /*01c0*/  ISETP.NE.U32.AND P2, PT, R10, 0x1, PT ;  /* 0x000000010a00780c */ /* 0x000fda0003f45070 */
[----:B------:R-:W-:Y:S05]  /*01d0*/  @P2 BRA `(.L_x_1) ;  /* 0x0000000000182947 */ /* 0x000fea0003800000 */
[----:B------:R-:W0:Y:S01]  /*01e0*/  S2R R10, SR_LTMASK ;  /* 0x00000000000a7919 */ /* 0x000e220000003900 */
[----:B------:R-:W-:Y:S02]  /*01f0*/  VOTEU.ANY UR7, UPT, PT ;  /* 0x0000000000077886 */ /* 0x000fe400038e0100 */
[----:B0-----:R-:W-:-:S13]  /*0200*/  LOP3.LUT P0, RZ, R10, UR7, RZ, 0xc0, !PT ;  /* 0x000000070aff7c12 */ /* 0x001fda000f80c0ff */
[----:B------:R-:W0:Y:S02]  /*0210*/  @!P0 POPC R11, UR7 ;  /* 0x00000007000b8d09 */ /* 0x000e240008000000 */
[----:B0-----:R1:W-:Y:S01]  /*0220*/  @!P0 STG.E desc[UR4][R2.64], R11 ;  /* 0x0000000b02008986 */ /* 0x0013e2000c101904 */
[----:B------:R-:W-:-:S13]  /*0230*/  PLOP3.LUT P0, PT, PT, PT, PT, 0x8, 0x80 ;  /* 0x000000000080781c */ /* 0x000fda0003f0e170 */
.L_x_1:
[----:B------:R-:W-:Y:S05]  /*0240*/  BSYNC.RECONVERGENT B0 ;  /* 0x0000000000007941 */ /* 0x000fea0003800200 */
.L_x_0:
[----:B01----:R-:W-:-:S05]  /*0250*/  CS2R.32 R11, SR_CgaSize ;  /* 0x00000000000b7805 */ /* 0x003fca0000008a00 */
[----:B------:R-:W-:-:S05]  /*0260*/  IMAD R11, R11, -0xa0, RZ ;  /* 0xffffff600b0b7824 */ /* 0x000fca00078e02ff */
[----:B------:R-:W-:-:S14]  /*0270*/  R2UR UR7, R11 ;  /* 0x000000000b0772ca */ /* 0x000fdc00000e0000 */
[----:B------:R-:W0:Y:S01]  /*0280*/  LDCU UR7, c[0x0][UR7+0x258] ;  /* 0x00004b00070777ac */ /* 0x000e220008000800 */
[----:B------:R-:W-:-:S05]  /*0290*/  CS2R.32 R11, SR_CgaSize ;  /* 0x00000000000b7805 */ /* 0x000fca0000008a00 */
[----:B------:R-:W-:-:S05]  /*02a0*/  IMAD R11, R11, -0xa0, RZ ;  /* 0xffffff600b0b7824 */ /* 0x000fca00078e02ff */
[----:B------:R-:W-:-:S14]  /*02b0*/  R2UR UR9, R11 ;  /* 0x000000000b0972ca */ /* 0x000fdc00000e0000 */
[----:B------:R-:W1:Y:S01]  /*02c0*/  LDCU UR9, c[0x0][UR9+0x254] ;  /* 0x00004a80090977ac */ /* 0x000e620008000800 */
[----:B0-----:R-:W-:Y:S02]  /*02d0*/  UISETP.NE.U32.AND UP0, UPT, UR7, URZ, UPT ;  /* 0x000000ff0700728c */ /* 0x001fe4000bf05070 */
[----:B------:R-:W-:Y:S02]  /*02e0*/  IMAD.U32 R10, RZ, RZ, UR7 ;  /* 0x00000007ff0a7e24 */ /* 0x000fe4000f8e00ff */
[----:B-1----:R-:W-:Y:S02]  /*02f0*/  UISETP.NE.AND.EX UP0, UPT, UR9, URZ, UPT, UP0 ;  /* 0x000000ff0900728c */ /* 0x002fe4000bf05300 */
[----:B------:R-:W-:-:S07]  /*0300*/  IMAD.U32 R11, RZ, RZ, UR9 ;  /* 0x00000009ff0b7e24 */ /* 0x000fce000f8e00ff */
[----:B------:R-:W-:Y:S05]  /*0310*/  BRA.U UP0, `(.L_x_2) ;  /* 0x0000000100047547 */ /* 0x000fea000b800000 */
[----:B------:R-:W-:Y:S05]  /*0320*/  BPT.TRAP 0x1 ;  /* 0x000000040000795c */ /* 0x000fea0000300000 */
.L_x_2:
[----:B------:R-:W0:Y:S01]  /*0330*/  S2R R15, SR_TID.Y ;  /* 0x00000000000f7919 */ /* 0x000e220000002200 */
[----:B------:R-:W-:Y:S01]  /*0340*/  BSSY B0, `(.L_x_3) ;  /* 0x0000026000007945 */ /* 0x000fe20003800000 */
[----:B------:R-:W1:Y:S01]  /*0350*/  S2R R17, SR_TID.Z ;  /* 0x0000000000117919 */ /* 0x000e620000002300 */
[----:B------:R-:W-:Y:S01]  /*0360*/  BAR.SYNC.DEFER_BLOCKING 0x0 ;  /* 0x0000000000007b1d */ /* 0x000fe20000010000 */
[----:B0-----:R-:W-:-:S05]  /*0370*/  IMAD.IADD R14, R14, 0x1, R15 ;  /* 0x000000010e0e7824 */ /* 0x001fca00078e020f */
[----:B-1----:R-:W-:-:S13]  /*0380*/  LOP3.LUT P2, R14, R14, RZ, R17, 0xfa, !PT ;  /* 0x000000ff0e0e7212 */ /* 0x002fda000784fa11 */
[----:B------:R-:W-:Y:S05]  /*0390*/  @P2 BRA `(.L_x_4) ;  /* 0x0000000000802947 */ /* 0x000fea0003800000 */
[----:B------:R-:W0:Y:S01]  /*03a0*/  S2R R15, SR_CTAID.Y ;  /* 0x00000000000f7919 */ /* 0x000e220000002600 */
[----:B------:R-:W1:Y:S01]  /*03b0*/  LDCU UR7, c[0x0][0x374] ;  /* 0x00006e80ff0777ac */ /* 0x000e620008000800 */
[----:B------:R-:W2:Y:S01]  /*03c0*/  LDC R16, c[0x0][0x378] ;  /* 0x0000de00ff107b82 */ /* 0x000ea20000000800 */
[----:B------:R-:W-:Y:S01]  /*03d0*/  IMAD.MOV R21, RZ, RZ, -R0 ;  /* 0x000000ffff157224 */ /* 0x000fe200078e0a00 */
[----:B------:R-:W3:Y:S01]  /*03e0*/  S2R R17, SR_CTAID.Z ;  /* 0x0000000000117919 */ /* 0x000ee20000002700 */
[----:B------:R-:W-:Y:S02]  /*03f0*/  VOTEU.ANY UR9, UPT, PT ;  /* 0x0000000000097886 */ /* 0x000fe400038e0100 */
[----:B------:R-:W4:Y:S01]  /*0400*/  FLO.U32 R18, UR9 ;  /* 0x0000000900127d00 */ /* 0x000f2200080e0000 */
[----:B------:R-:W4:Y:S01]  /*0410*/  S2R R19, SR_LANEID ;  /* 0x0000000000137919 */ /* 0x000f220000000000 */
[----:B-1----:R-:W-:Y:S01]  /*0420*/  IMAD R21, R21, UR7, RZ ;  /* 0x0000000715157c24 */ /* 0x002fe2000f8e02ff */
[----:B------:R-:W-:-:S03]  /*0430*/  UPOPC UR7, UR9 ;  /* 0x00000009000772bf */ /* 0x000fc60008000000 */
[----:B--2---:R-:W-:Y:S02]  /*0440*/  IMAD R16, R16, R21, -0x7fffffff ;  /* 0x8000000110107424 */ /* 0x004fe400078e0215 */
[----:B0-----:R-:W-:Y:S02]  /*0450*/  VIADD R15, R15, UR8 ;  /* 0x000000080f0f7c36 */ /* 0x001fe40008000000 */
[----:B---3--:R-:W-:Y:S01]  /*0460*/  IMAD.MOV R20, RZ, RZ, -R17 ;  /* 0x000000ffff147224 */ /* 0x008fe200078e0a11 */
[----:B----4-:R-:W-:-:S04]  /*0470*/  ISETP.EQ.U32.AND P3, PT, R18, R19, PT ;  /* 0x000000131200720c */ /* 0x010fc80003f62070 */
[----:B------:R-:W-:-:S04]  /*0480*/  ISETP.NE.AND P2, PT, R15, R20, PT ;  /* 0x000000140f00720c */ /* 0x000fc80003f45270 */
[----:B------:R-:W-:-:S05]  /*0490*/  SEL R16, R16, 0x1, !P2 ;  /* 0x0000000110107807 */ /* 0x000fca0005000000 */
[----:B------:R-:W-:Y:S01]  /*04a0*/  IMAD R15, R16, UR7, RZ ;  /* 0x00000007100f7c24 */ /* 0x000fe2000f8e02ff */
[----:B------:R-:W-:Y:S06]  /*04b0*/  @P3 MEMBAR.ALL.GPU ;  /* 0x0000000000003992 */ /* 0x000fec000000a000 */
[----:B------:R-:W-:-:S00]  /*04c0*/  @P3 ERRBAR ;  /* 0x00000000000039ab */ /* 0x000fc00000000000 */
[----:B------:R-:W-:Y:S06]  /*04d0*/  @P3 CGAERRBAR ;  /* 0x00000000000035ab */ /* 0x000fec0000000000 */
[----:B------:R-:W2:Y:S01]  /*04e0*/  @P3 ATOM.E.ADD.STRONG.GPU PT, R15, desc[UR4][R10.64+0x4], R15 ;  /* 0x8000040f0a0f398a */ /* 0x000ea200081ef104 */
[----:B------:R-:W0:Y:S02]  /*04f0*/  S2R R19, SR_LTMASK ;  /* 0x0000000000137919 */ /* 0x000e240000003900 */
[----:B0-----:R-:W-:-:S06]  /*0500*/  LOP3.LUT R19, R19, UR9, RZ, 0xc0, !PT ;  /* 0x0000000913137c12 */ /* 0x001fcc000f8ec0ff */
[----:B------:R-:W0:Y:S01]  /*0510*/  POPC R19, R19 ;  /* 0x0000001300137309 */ /* 0x000e220000000000 */
[----:B--2---:R-:W0:Y:S02]  /*0520*/  SHFL.IDX PT, R17, R15, R18, 0x1f ;  /* 0x00001f120f117589 */ /* 0x004e2400000e0000 */
[----:B0-----:R-:W-:-:S07]  /*0530*/  IMAD R16, R16, R19, R17 ;  /* 0x0000001310107224 */ /* 0x001fce00078e0211 */
.L_x_5:
[----:B------:R-:W2:Y:S04]  /*0540*/  LD.E.STRONG.GPU R15, desc[UR4][R10.64+0x4] ;  /* 0x000004040a0f7980 */ /* 0x000ea8000c10f900 */
[----:B--2---:R-:W-:Y:S01]  /*0550*/  CCTL.IVALL ;  /* 0x00000000ff00798f */ /* 0x004fe20002000000 */
[----:B------:R-:W-:Y:S05]  /*0560*/  YIELD ;  /* 0x0000000000007946 */ /* 0x000fea0003800000 */
[----:B------:R-:W-:-:S04]  /*0570*/  LOP3.LUT R15, R15, R16, RZ, 0x3c, !PT ;  /* 0x000000100f0f7212 */ /* 0x000fc800078e3cff */
[----:B------:R-:W-:-:S13]  /*0580*/  ISETP.GT.AND P2, PT, R15, -0x1, PT ;  /* 0xffffffff0f00780c */ /* 0x000fda0003f44270 */
[----:B------:R-:W-:Y:S05]  /*0590*/  @P2 BRA `(.L_x_5) ;  /* 0xfffffffc00e82947 */ /* 0x000fea000383ffff */
.L_x_4:
[----:B------:R-:W-:Y:S05]  /*05a0*/  BSYNC B0 ;  /* 0x0000000000007941 */ /* 0x000fea0003800000 */
.L_x_3:
[----:B------:R-:W-:-:S03]  /*05b0*/  UMOV UR7, 0xffffffff ;  /* 0xffffffff00077882 */ /* 0x000fc60000000000 */
[----:B------:R-:W-:Y:S05]  /*05c0*/  BRA.DIV UR7, `(.L_x_6) ;  /* 0x0000001e07d07947 */ /* 0x000fea000b800000 */
[----:B------:R-:W-:Y:S06]  /*05d0*/  BAR.SYNC.DEFER_BLOCKING 0x0 ;  /* 0x0000000000007b1d */ /* 0x000fec0000010000 */
.L_x_55:
[C---:B------:R-:W-:Y:S01]  /*05e0*/  ISETP.GE.AND P2, PT, R13.reuse, R12, PT ;  /* 0x0000000c0d00720c */ /* 0x040fe20003f46270 */
[----:B------:R-:W-:Y:S01]  /*05f0*/  BSSY B0, `(.L_x_7) ;  /* 0x000011a000007945 */ /* 0x000fe20003800000 */
[----:B------:R-:W-:-:S11]  /*0600*/  IMAD.WIDE R10, R13, 0x4, R8 ;  /* 0x000000040d0a7825 */ /* 0x000fd600078e0208 */
[----:B------:R-:W-:Y:S05]  /*0610*/  @P2 BRA `(.L_x_8) ;  /* 0x00000010005c2947 */ /* 0x000fea0003800000 */
[----:B------:R0:W5:Y:S01]  /*0620*/  LDG.E R16, desc[UR4][R10.64] ;  /* 0x000000040a107981 */ /* 0x000162000c1e1900 */
[----:B------:R-:W-:-:S04]  /*0630*/  VOTE.ANY R15, PT, PT ;  /* 0x00000000000f7806 */ /* 0x000fc800038e0100 */
[----:B------:R-:W-:-:S13]  /*0640*/  ISETP.NE.AND P3, PT, R15, -0x1, PT ;  /* 0xffffffff0f00780c */ /* 0x000fda0003f65270 */
[----:B0-----:R-:W-:Y:S05]  /*0650*/  @P3 BRA `(.L_x_9) ;  /* 0x0000000000103947 */ /* 0x001fea0003800000 */
[----:B------:R-:W-:-:S03]  /*0660*/  UMOV UR7, 0xffffffff ;  /* 0xffffffff00077882 */ /* 0x000fc60000000000 */
[----:B------:R-:W-:Y:S05]  /*0670*/  BRA.DIV UR7, `(.L_x_10) ;  /* 0x0000001e07d47947 */ /* 0x000fea000b800000 */
[----:B-----5:R2:W3:Y:S01]  /*0680*/  SHFL.UP PT, R17, R16, 0x1, RZ ;  /* 0x0420000010117989 */ /* 0x0204e200000e00ff */
[----:B------:R-:W-:Y:S05]  /*0690*/  BRA `(.L_x_11) ;  /* 0x0000000000b47947 */ /* 0x000fea0003800000 */
.L_x_9:
[----:B------:R-:W0:Y:S01]  /*06a0*/  S2R R17, SR_LANEID ;  /* 0x0000000000117919 */ /* 0x000e220000000000 */
[----:B------:R-:W1:Y:S01]  /*06b0*/  BREV R18, R15 ;  /* 0x0000000f00127301 */ /* 0x000e620000000000 */
[----:B------:R-:W-:Y:S01]  /*06c0*/  IMAD.MOV.U32 R20, RZ, RZ, -0x1 ;  /* 0xffffffffff147424 */ /* 0x000fe200078e00ff */
[----:B------:R-:W-:Y:S02]  /*06d0*/  R2UR UR7, R15 ;  /* 0x000000000f0772ca */ /* 0x000fe400000e0000 */
[----:B0-----:R-:W-:-:S04]  /*06e0*/  IADD3 R19, PT, PT, -R17, 0x1f, RZ ;  /* 0x0000001f11137810 */ /* 0x001fc80007ffe1ff */
[----:B------:R-:W-:-:S04]  /*06f0*/  SHF.L.U32 R19, R20, R19, RZ ;  /* 0x0000001314137219 */ /* 0x000fc800000006ff */
[----:B-1----:R-:W-:-:S04]  /*0700*/  LOP3.LUT R18, R18, R19, RZ, 0xc0, !PT ;  /* 0x0000001312127212 */ /* 0x002fc800078ec0ff */
[----:B------:R-:W-:Y:S01]  /*0710*/  PRMT R20, R18, 0x7710, RZ ;  /* 0x0000771012147816 */ /* 0x000fe200000000ff */
[----:B------:R-:W-:Y:S08]  /*0720*/  POPC R19, R18 ;  /* 0x0000001200137309 */ /* 0x000ff00000000000 */
[----:B------:R-:W0:Y:S02]  /*0730*/  POPC R20, R20 ;  /* 0x0000001400147309 */ /* 0x000e240000000000 */
[----:B0-----:R-:W-:-:S02]  /*0740*/  ISETP.LT.U32.AND P6, PT, R20, 0x2, PT ;  /* 0x000000021400780c */ /* 0x001fc40003fc1070 */
[----:B------:R-:W-:-:S04]  /*0750*/  IADD3 R21, PT, PT, -R20, 0x2, RZ ;  /* 0x0000000214157810 */ /* 0x000fc80007ffe1ff */
[----:B------:R-:W-:-:S07]  /*0760*/  SEL R21, R21, 0x2, P6 ;  /* 0x0000000215157807 */ /* 0x000fce0003000000 */
[----:B------:R-:W-:-:S04]  /*0770*/  @P6 SHF.R.U32.HI R18, RZ, 0x10, R18 ;  /* 0x00000010ff126819 */ /* 0x000fc80000011612 */
[----:B------:R-:W-:-:S06]  /*0780*/  PRMT R22, R18, 0x7770, RZ ;  /* 0x0000777012167816 */ /* 0x000fcc00000000ff */
[----:B------:R-:W0:Y:S02]  /*0790*/  POPC R22, R22 ;  /* 0x0000001600167309 */ /* 0x000e240000000000 */
[----:B0-----:R-:W-:-:S13]  /*07a0*/  ISETP.LT.U32.AND P5, PT, R22, R21, PT ;  /* 0x000000151600720c */ /* 0x001fda0003fa1070 */
[----:B------:R-:W-:Y:S01]  /*07b0*/  @P5 SHF.R.U32.HI R18, RZ, 0x8, R18 ;  /* 0x00000008ff125819 */ /* 0x000fe20000011612 */
[----:B------:R-:W-:-:S03]  /*07c0*/  @P5 IMAD.IADD R21, R21, 0x1, -R22 ;  /* 0x0000000115155824 */ /* 0x000fc600078e0a16 */
[----:B------:R-:W-:-:S04]  /*07d0*/  SGXT.U32 R23, R18, 0x4 ;  /* 0x000000041217781a */ /* 0x000fc80000000000 */
[----:B------:R-:W0:Y:S02]  /*07e0*/  POPC R20, R23 ;  /* 0x0000001700147309 */ /* 0x000e240000000000 */
[----:B0-----:R-:W-:-:S13]  /*07f0*/  ISETP.LT.U32.AND P4, PT, R20, R21, PT ;  /* 0x000000151400720c */ /* 0x001fda0003f81070 */
[----:B------:R-:W-:Y:S01]  /*0800*/  @P4 SHF.R.U32.HI R18, RZ, 0x4, R18 ;  /* 0x00000004ff124819 */ /* 0x000fe20000011612 */
[----:B------:R-:W-:-:S03]  /*0810*/  @P4 IMAD.IADD R21, R21, 0x1, -R20 ;  /* 0x0000000115154824 */ /* 0x000fc600078e0a14 */
[----:B------:R-:W-:Y:S02]  /*0820*/  SHF.R.U32.HI R25, RZ, 0x1, R18 ;  /* 0x00000001ff197819 */ /* 0x000fe40000011612 */
[----:B------:R-:W-:Y:S02]  /*0830*/  SGXT.U32 R22, R18, 0x1 ;  /* 0x000000011216781a */ /* 0x000fe40000000000 */
[----:B------:R-:W-:-:S05]  /*0840*/  SGXT.U32 R25, R25, 0x1 ;  /* 0x000000011919781a */ /* 0x000fca0000000000 */
[----:B------:R-:W-:-:S05]  /*0850*/  IMAD.IADD R22, R22, 0x1, R25 ;  /* 0x0000000116167824 */ /* 0x000fca00078e0219 */
[----:B------:R-:W-:-:S13]  /*0860*/  ISETP.LT.U32.AND P3, PT, R22, R21, PT ;  /* 0x000000151600720c */ /* 0x000fda0003f61070 */
[----:B------:R-:W-:Y:S01]  /*0870*/  @P3 SHF.R.U32.HI R18, RZ, 0x2, R18 ;  /* 0x00000002ff123819 */ /* 0x000fe20000011612 */
[----:B------:R-:W-:-:S03]  /*0880*/  @P3 IMAD.IADD R21, R21, 0x1, -R22 ;  /* 0x0000000115153824 */ /* 0x000fc600078e0a16 */
[----:B------:R-:W-:Y:S02]  /*0890*/  SGXT.U32 R20, R18, 0x1 ;  /* 0x000000011214781a */ /* 0x000fe40000000000 */
[----:B------:R-:W-:Y:S02]  /*08a0*/  SEL R18, RZ, 0x10, !P6 ;  /* 0x00000010ff127807 */ /* 0x000fe40007000000 */
[----:B------:R-:W-:-:S03]  /*08b0*/  ISETP.LT.U32.AND P6, PT, R20, R21, PT ;  /* 0x000000151400720c */ /* 0x000fc60003fc1070 */
[----:B------:R-:W-:-:S04]  /*08c0*/  @P5 VIADD R18, R18, 0x8 ;  /* 0x0000000812125836 */ /* 0x000fc80000000000 */
[----:B------:R-:W-:-:S04]  /*08d0*/  @P4 VIADD R18, R18, 0x4 ;  /* 0x0000000412124836 */ /* 0x000fc80000000000 */
[----:B------:R-:W-:Y:S01]  /*08e0*/  @P3 VIADD R18, R18, 0x2 ;  /* 0x0000000212123836 */ /* 0x000fe20000000000 */
[----:B------:R-:W-:-:S03]  /*08f0*/  ISETP.LT.AND P3, PT, R19, 0x2, PT ;  /* 0x000000021300780c */ /* 0x000fc60003f61270 */
[----:B------:R-:W-:-:S05]  /*0900*/  @P6 VIADD R18, R18, 0x1 ;  /* 0x0000000112126836 */ /* 0x000fca0000000000 */
[----:B------:R-:W-:-:S04]  /*0910*/  IADD3 R18, PT, PT, -R18, 0x1f, RZ ;  /* 0x0000001f12127810 */ /* 0x000fc80007ffe1ff */
[----:B------:R-:W-:-:S04]  /*0920*/  SEL R18, R18, 0xffffffff, !P3 ;  /* 0xffffffff12127807 */ /* 0x000fc80005800000 */
[----:B------:R-:W-:-:S04]  /*0930*/  ISETP.GT.U32.AND P3, PT, R18, 0x1f, PT ;  /* 0x0000001f1200780c */ /* 0x000fc80003f64070 */
[----:B------:R-:W-:Y:S01]  /*0940*/  SEL R17, R17, R18, P3 ;  /* 0x0000001211117207 */ /* 0x000fe20001800000 */
[----:B------:R-:W-:Y:S08]  /*0950*/  BRA.DIV UR7, `(.L_x_12) ;  /* 0x0000001e07447947 */ /* 0x000ff0000b800000 */
[----:B-----5:R0:W1:Y:S02]  /*0960*/  SHFL.IDX PT, R17, R16, R17, 0x1f ;  /* 0x00001f1110117589 */ /* 0x02006400000e0000 */
.L_x_11:
[----:B------:R-:W4:Y:S01]  /*0970*/  S2R R18, SR_LTMASK ;  /* 0x0000000000127919 */ /* 0x000f220000003900 */
[----:B------:R-:W-:Y:S02]  /*0980*/  ISETP.NE.AND P3, PT, R15, -0x1, PT ;  /* 0xffffffff0f00780c */ /* 0x000fe40003f65270 */
[----:B----4-:R-:W-:-:S04]  /*0990*/  LOP3.LUT P4, RZ, R18, RZ, R15, 0xa0, !PT ;  /* 0x000000ff12ff7212 */ /* 0x010fc8000788a00f */
[----:B-1-3--:R-:W-:-:S05]  /*09a0*/  SEL R17, R17, RZ, P4 ;  /* 0x000000ff11117207 */ /* 0x00afca0002000000 */
[----:B------:R-:W-:Y:S02]  /*09b0*/  IMAD.IADD R18, R16, 0x1, R17 ;  /* 0x0000000110127824 */ /* 0x000fe400078e0211 */
[----:B------:R-:W-:Y:S05]  /*09c0*/  @!P3 BRA `(.L_x_13) ;  /* 0x0000000000c0b947 */ /* 0x000fea0003800000 */
[----:B0-2---:R-:W0:Y:S01]  /*09d0*/  S2R R16, SR_LANEID ;  /* 0x0000000000107919 */ /* 0x005e220000000000 */
        /* <DEDUP_REMOVED lines=19> */
[----:B------:R0:W1:Y:S02]  /*0b10*/  POPC R22, R21 ;  /* 0x0000001500167309 */ /* 0x0000640000000000 */
[----:B0-----:R-:W0:Y:S01]  /*0b20*/  S2R R21, SR_LANEID ;  /* 0x0000000000157919 */ /* 0x001e220000000000 */
[----:B-1----:R-:W-:-:S13]  /*0b30*/  ISETP.LT.U32.AND P5, PT, R22, R19, PT ;  /* 0x000000131600720c */ /* 0x002fda0003fa1070 */
[----:B------:R-:W-:Y:S01]  /*0b40*/  @P5 SHF.R.U32.HI R16, RZ, 0x4, R16 ;  /* 0x00000004ff105819 */ /* 0x000fe20000011610 */
[----:B------:R-:W-:-:S03]  /*0b50*/  @P5 IMAD.IADD R19, R19, 0x1, -R22 ;  /* 0x0000000113135824 */ /* 0x000fc600078e0a16 */
[----:B------:R-:W-:Y:S02]  /*0b60*/  SHF.R.U32.HI R23, RZ, 0x1, R16 ;  /* 0x00000001ff177819 */ /* 0x000fe40000011610 */
[----:B------:R-:W-:Y:S02]  /*0b70*/  SGXT.U32 R20, R16, 0x1 ;  /* 0x000000011014781a */ /* 0x000fe40000000000 */
[----:B------:R-:W-:-:S05]  /*0b80*/  SGXT.U32 R23, R23, 0x1 ;  /* 0x000000011717781a */ /* 0x000fca0000000000 */
[----:B------:R-:W-:Y:S01]  /*0b90*/  IMAD.IADD R22, R20, 0x1, R23 ;  /* 0x0000000114167824 */ /* 0x000fe200078e0217 */
[----:B------:R-:W-:-:S04]  /*0ba0*/  SEL R20, RZ, 0x10, !P6 ;  /* 0x00000010ff147807 */ /* 0x000fc80007000000 */
[----:B------:R-:W-:Y:S01]  /*0bb0*/  ISETP.LT.U32.AND P6, PT, R22, R19, PT ;  /* 0x000000131600720c */ /* 0x000fe20003fc1070 */
[----:B------:R-:W-:-:S04]  /*0bc0*/  @P4 VIADD R20, R20, 0x8 ;  /* 0x0000000814144836 */ /* 0x000fc80000000000 */
[----:B------:R-:W-:-:S08]  /*0bd0*/  @P5 VIADD R20, R20, 0x4 ;  /* 0x0000000414145836 */ /* 0x000fd00000000000 */
[----:B------:R-:W-:Y:S01]  /*0be0*/  @P6 SHF.R.U32.HI R16, RZ, 0x2, R16 ;  /* 0x00000002ff106819 */ /* 0x000fe20000011610 */
[----:B------:R-:W-:Y:S02]  /*0bf0*/  @P6 IMAD.IADD R19, R19, 0x1, -R22 ;  /* 0x0000000113136824 */ /* 0x000fe400078e0a16 */
[----:B------:R-:W-:Y:S01]  /*0c00*/  @P6 VIADD R20, R20, 0x2 ;  /* 0x0000000214146836 */ /* 0x000fe20000000000 */
[----:B------:R-:W-:-:S04]  /*0c10*/  SGXT.U32 R16, R16, 0x1 ;  /* 0x000000011010781a */ /* 0x000fc80000000000 */
[----:B------:R-:W-:-:S13]  /*0c20*/  ISETP.LT.U32.AND P4, PT, R16, R19, PT ;  /* 0x000000131000720c */ /* 0x000fda0003f81070 */
[----:B------:R-:W-:Y:S01]  /*0c30*/  @P4 VIADD R20, R20, 0x1 ;  /* 0x0000000114144836 */ /* 0x000fe20000000000 */
[----:B------:R-:W-:-:S04]  /*0c40*/  ISETP.LT.AND P4, PT, R17, 0x3, PT ;  /* 0x000000031100780c */ /* 0x000fc80003f81270 */
[----:B------:R-:W-:-:S04]  /*0c50*/  IADD3 R16, PT, PT, -R20, 0x1f, RZ ;  /* 0x0000001f14107810 */ /* 0x000fc80007ffe1ff */
[----:B------:R-:W-:-:S04]  /*0c60*/  SEL R16, R16, 0xffffffff, !P4 ;  /* 0xffffffff10107807 */ /* 0x000fc80006000000 */
[----:B------:R-:W-:-:S04]  /*0c70*/  ISETP.GT.U32.AND P4, PT, R16, 0x1f, PT ;  /* 0x0000001f1000780c */ /* 0x000fc80003f84070 */
[----:B0-----:R-:W-:Y:S01]  /*0c80*/  SEL R16, R21, R16, P4 ;  /* 0x0000001015107207 */ /* 0x001fe20002000000 */
[----:B------:R-:W-:Y:S08]  /*0c90*/  BRA.DIV UR7, `(.L_x_14) ;  /* 0x0000001a079c7947 */ /* 0x000ff0000b800000 */
[----:B------:R0:W1:Y:S02]  /*0ca0*/  SHFL.IDX PT, R16, R18, R16, 0x1f ;  /* 0x00001f1012107589 */ /* 0x00006400000e0000 */
.L_x_62:
[----:B-1----:R-:W-:Y:S01]  /*0cb0*/  IMAD.MOV.U32 R17, RZ, RZ, R16 ;  /* 0x000000ffff117224 */ /* 0x002fe200078e0010 */
[----:B------:R-:W-:Y:S06]  /*0cc0*/  BRA `(.L_x_15) ;  /* 0x00000000000c7947 */ /* 0x000fec0003800000 */
.L_x_13:
[----:B------:R-:W-:-:S03]  /*0cd0*/  UMOV UR7, 0xffffffff ;  /* 0xffffffff00077882 */ /* 0x000fc60000000000 */
[----:B------:R-:W-:Y:S05]  /*0ce0*/  BRA.DIV UR7, `(.L_x_16) ;  /* 0x0000001a07b07947 */ /* 0x000fea000b800000 */
[----:B------:R1:W3:Y:S02]  /*0cf0*/  SHFL.UP PT, R17, R18, 0x2, RZ ;  /* 0x0440000012117989 */ /* 0x0002e400000e00ff */
.L_x_15:
[----:B0-2---:R-:W0:Y:S02]  /*0d00*/  S2R R16, SR_LTMASK ;  /* 0x0000000000107919 */ /* 0x005e240000003900 */
[----:B0-----:R-:W-:-:S06]  /*0d10*/  LOP3.LUT R16, R16, RZ, R15, 0xa0, !PT ;  /* 0x000000ff10107212 */ /* 0x001fcc00078ea00f */
[----:B------:R-:W0:Y:S02]  /*0d20*/  POPC R16, R16 ;  /* 0x0000001000107309 */ /* 0x000e240000000000 */
[----:B0-----:R-:W-:-:S04]  /*0d30*/  ISETP.GE.U32.AND P4, PT, R16, 0x2, PT ;  /* 0x000000021000780c */ /* 0x001fc80003f86070 */
[----:B---3--:R-:W-:-:S05]  /*0d40*/  SEL R17, R17, RZ, P4 ;  /* 0x000000ff11117207 */ /* 0x008fca0002000000 */
[----:B-1----:R-:W-:Y:S01]  /*0d50*/  IMAD.IADD R18, R18, 0x1, R17 ;  /* 0x0000000112127824 */ /* 0x002fe200078e0211 */
[----:B------:R-:W-:Y:S06]  /*0d60*/  @!P3 BRA `(.L_x_17) ;  /* 0x0000000000bcb947 */ /* 0x000fec0003800000 */
        /* <DEDUP_REMOVED lines=45> */
[----:B------:R2:W3:Y:S01]  /*1040*/  SHFL.IDX PT, R17, R18, R17, 0x1f ;  /* 0x00001f1112117589 */ /* 0x0004e200000e0000 */
[----:B------:R-:W-:Y:S05]  /*1050*/  BRA `(.L_x_19) ;  /* 0x00000000000c7947 */ /* 0x000fea0003800000 */
.L_x_17:
[----:B------:R-:W-:-:S03]  /*1060*/  UMOV UR7, 0xffffffff ;  /* 0xffffffff00077882 */ /* 0x000fc60000000000 */
[----:B------:R-:W-:Y:S05]  /*1070*/  BRA.DIV UR7, `(.L_x_20) ;  /* 0x0000001a07147947 */ /* 0x000fea000b800000 */
[----:B------:R0:W1:Y:S02]  /*1080*/  SHFL.UP PT, R17, R18, 0x4, RZ ;  /* 0x0480000012117989 */ /* 0x00006400000e00ff */
.L_x_19:
[----:B------:R-:W-:-:S04]  /*1090*/  ISETP.GE.U32.AND P4, PT, R16, 0x4, PT ;  /* 0x000000041000780c */ /* 0x000fc80003f86070 */
[----:B-1-3--:R-:W-:-:S05]  /*10a0*/  SEL R17, R17, RZ, P4 ;  /* 0x000000ff11117207 */ /* 0x00afca0002000000 */
[----:B0-2---:R-:W-:Y:S01]  /*10b0*/  IMAD.IADD R18, R18, 0x1, R17 ;  /* 0x0000000112127824 */ /* 0x005fe200078e0211 */
        /* <DEDUP_REMOVED lines=48> */
.L_x_21:
[----:B------:R-:W-:-:S03]  /*13c0*/  UMOV UR7, 0xffffffff ;  /* 0xffffffff00077882 */ /* 0x000fc60000000000 */
[----:B------:R-:W-:Y:S05]  /*13d0*/  BRA.DIV UR7, `(.L_x_24) ;  /* 0x0000001607847947 */ /* 0x000fea000b800000 */
[----:B------:R0:W1:Y:S02]  /*13e0*/  SHFL.UP PT, R17, R18, 0x8, RZ ;  /* 0x0500000012117989 */ /* 0x00006400000e00ff */
.L_x_23:
        /* <DEDUP_REMOVED lines=47> */
[----:B0-----:R-:W-:Y:S01]  /*16e0*/  SEL R17, R22, R17, P3 ;  /* 0x0000001116117207 */ /* 0x001fe20001800000 */
[----:B------:R-:W-:Y:S08]  /*16f0*/  BRA.DIV UR7, `(.L_x_26) ;  /* 0x0000001207e07947 */ /* 0x000ff0000b800000 */
[----:B------:R0:W1:Y:S01]  /*1700*/  SHFL.IDX PT, R15, R18, R17, 0x1f ;  /* 0x00001f11120f7589 */ /* 0x00006200000e0000 */
[----:B------:R-:W-:Y:S05]  /*1710*/  BRA `(.L_x_27) ;  /* 0x00000000000c7947 */ /* 0x000fea0003800000 */
.L_x_25:
[----:B------:R-:W-:-:S03]  /*1720*/  UMOV UR7, 0xffffffff ;  /* 0xffffffff00077882 */ /* 0x000fc60000000000 */
[----:B------:R-:W-:Y:S05]  /*1730*/  BRA.DIV UR7, `(.L_x_28) ;  /* 0x0000001207f87947 */ /* 0x000fea000b800000 */
[----:B------:R2:W3:Y:S02]  /*1740*/  SHFL.UP PT, R15, R18, 0x10, RZ ;  /* 0x06000000120f7989 */ /* 0x0004e400000e00ff */
.L_x_27:
[----:B------:R-:W-:-:S04]  /*1750*/  ISETP.GE.U32.AND P3, PT, R16, 0x10, PT ;  /* 0x000000101000780c */ /* 0x000fc80003f66070 */
[----:B-1-3--:R-:W-:-:S05]  /*1760*/  SEL R15, R15, RZ, P3 ;  /* 0x000000ff0f0f7207 */ /* 0x00afca0001800000 */
[----:B------:R-:W-:-:S05]  /*1770*/  IMAD.IADD R15, R18, 0x1, R15 ;  /* 0x00000001120f7824 */ /* 0x000fca00078e020f */
[----:B------:R1:W-:Y:S02]  /*1780*/  STG.E desc[UR4][R10.64], R15 ;  /* 0x0000000f0a007986 */ /* 0x0003e4000c101904 */
.L_x_8:
[----:B------:R-:W-:Y:S05]  /*1790*/  BSYNC B0 ;  /* 0x0000000000007941 */ /* 0x000fea0003800000 */
.L_x_7:
[----:B-1----:R-:W-:-:S05]  /*17a0*/  CS2R.32 R15, SR_CgaSize ;  /* 0x00000000000f7805 */ /* 0x002fca0000008a00 */
[----:B------:R-:W-:-:S05]  /*17b0*/  IMAD R15, R15, -0xa0, RZ ;  /* 0xffffff600f0f7824 */ /* 0x000fca00078e02ff */
[----:B------:R-:W-:-:S14]  /*17c0*/  R2UR UR7, R15 ;  /* 0x000000000f0772ca */ /* 0x000fdc00000e0000 */
[----:B------:R-:W1:Y:S01]  /*17d0*/  LDCU UR7, c[0x0][UR7+0x258] ;  /* 0x00004b00070777ac */ /* 0x000e620008000800 */
[----:B------:R-:W-:Y:S02]  /*17e0*/  ISETP.NE.AND P3, PT, R14, RZ, PT ;  /* 0x000000ff0e00720c */ /* 0x000fe40003f65270 */
[----:B------:R-:W-:-:S05]  /*17f0*/  CS2R.32 R15, SR_CgaSize ;  /* 0x00000000000f7805 */ /* 0x000fca0000008a00 */
[----:B------:R-:W-:-:S05]  /*1800*/  IMAD R15, R15, -0xa0, RZ ;  /* 0xffffff600f0f7824 */ /* 0x000fca00078e02ff */
[----:B------:R-:W-:-:S14]  /*1810*/  R2UR UR9, R15 ;  /* 0x000000000f0972ca */ /* 0x000fdc00000e0000 */
[----:B------:R-:W3:Y:S01]  /*1820*/  LDCU UR9, c[0x0][UR9+0x254] ;  /* 0x00004a80090977ac */ /* 0x000ee20008000800 */
[----:B-1----:R-:W-:Y:S01]  /*1830*/  IMAD.U32 R14, RZ, RZ, UR7 ;  /* 0x00000007ff0e7e24 */ /* 0x002fe2000f8e00ff */
[----:B------:R-:W-:Y:S01]  /*1840*/  UMOV UR7, 0xffffffff ;  /* 0xffffffff00077882 */ /* 0x000fe20000000000 */
[----:B---3--:R-:W-:Y:S02]  /*1850*/  IMAD.U32 R15, RZ, RZ, UR9 ;  /* 0x00000009ff0f7e24 */ /* 0x008fe4000f8e00ff */
[----:B------:R-:W-:Y:S05]  /*1860*/  BRA.DIV UR7, `(.L_x_29) ;  /* 0x0000001207d47947 */ /* 0x000fea000b800000 */
[----:B------:R-:W-:Y:S06]  /*1870*/  BAR.SYNC.DEFER_BLOCKING 0x0 ;  /* 0x0000000000007b1d */ /* 0x000fec0000010000 */
.L_x_79:
[----:B------:R-:W-:Y:S04]  /*1880*/  BSSY B0, `(.L_x_30) ;  /* 0x0000022000007945 */ /* 0x000fe80003800000 */
[----:B------:R-:W-:Y:S05]  /*1890*/  @P3 BRA `(.L_x_31) ;  /* 0x0000000000803947 */ /* 0x000fea0003800000 */
[----:B0-2---:R-:W0:Y:S01]  /*18a0*/  S2R R18, SR_CTAID.Y ;  /* 0x0000000000127919 */ /* 0x005e220000002600 */
[----:B------:R-:W1:Y:S01]  /*18b0*/  LDCU UR7, c[0x0][0x374] ;  /* 0x00006e80ff0777ac */ /* 0x000e620008000800 */
[----:B------:R-:W2:Y:S01]  /*18c0*/  LDC R17, c[0x0][0x378] ;  /* 0x0000de00ff117b82 */ /* 0x000ea20000000800 */
[----:B------:R-:W-:Y:S01]  /*18d0*/  IMAD.MOV R22, RZ, RZ, -R0 ;  /* 0x000000ffff167224 */ /* 0x000fe200078e0a00 */
[----:B------:R-:W3:Y:S01]  /*18e0*/  S2R R20, SR_CTAID.Z ;  /* 0x0000000000147919 */ /* 0x000ee20000002700 */
[----:B------:R-:W-:Y:S02]  /*18f0*/  VOTEU.ANY UR9, UPT, PT ;  /* 0x0000000000097886 */ /* 0x000fe400038e0100 */
[----:B------:R-:W4:Y:S01]  /*1900*/  FLO.U32 R16, UR9 ;  /* 0x0000000900107d00 */ /* 0x000f2200080e0000 */
[----:B------:R-:W4:Y:S01]  /*1910*/  S2R R21, SR_LANEID ;  /* 0x0000000000157919 */ /* 0x000f220000000000 */
[----:B0-----:R-:W-:Y:S02]  /*1920*/  VIADD R19, R18, UR8 ;  /* 0x0000000812137c36 */ /* 0x001fe40008000000 */
[----:B-1----:R-:W-:Y:S01]  /*1930*/  IMAD R18, R22, UR7, RZ ;  /* 0x0000000716127c24 */ /* 0x002fe2000f8e02ff */
[----:B------:R-:W-:Y:S01]  /*1940*/  UPOPC UR7, UR9 ;  /* 0x00000009000772bf */ /* 0x000fe20008000000 */
[----:B---3--:R-:W-:-:S02]  /*1950*/  IMAD.MOV R20, RZ, RZ, -R20 ;  /* 0x000000ffff147224 */ /* 0x008fc400078e0a14 */
[----:B--2---:R-:W-:Y:S01]  /*1960*/  IMAD R17, R17, R18, -0x7fffffff ;  /* 0x8000000111117424 */ /* 0x004fe200078e0212 */
[----:B----4-:R-:W-:Y:S02]  /*1970*/  ISETP.EQ.U32.AND P4, PT, R16, R21, PT ;  /* 0x000000151000720c */ /* 0x010fe40003f82070 */
[----:B------:R-:W-:-:S04]  /*1980*/  ISETP.NE.AND P5, PT, R19, R20, PT ;  /* 0x000000141300720c */ /* 0x000fc80003fa5270 */
[----:B------:R-:W-:-:S05]  /*1990*/  SEL R17, R17, 0x1, !P5 ;  /* 0x0000000111117807 */ /* 0x000fca0006800000 */
[----:B------:R-:W-:Y:S02]  /*19a0*/  IMAD R19, R17, UR7, RZ ;  /* 0x0000000711137c24 */ /* 0x000fe4000f8e02ff */
        /* <DEDUP_REMOVED lines=9> */
.L_x_32:
[----:B------:R-:W2:Y:S04]  /*1a40*/  LD.E.STRONG.GPU R16, desc[UR4][R14.64+0x4] ;  /* 0x000004040e107980 */ /* 0x000ea8000c10f900 */
[----:B--2---:R-:W-:Y:S01]  /*1a50*/  CCTL.IVALL ;  /* 0x00000000ff00798f */ /* 0x004fe20002000000 */
[----:B------:R-:W-:Y:S05]  /*1a60*/  YIELD ;  /* 0x0000000000007946 */ /* 0x000fea0003800000 */
[----:B------:R-:W-:-:S04]  /*1a70*/  LOP3.LUT R16, R16, R17, RZ, 0x3c, !PT ;  /* 0x0000001110107212 */ /* 0x000fc800078e3cff */
[----:B------:R-:W-:-:S13]  /*1a80*/  ISETP.GT.AND P4, PT, R16, -0x1, PT ;  /* 0xffffffff1000780c */ /* 0x000fda0003f84270 */
[----:B------:R-:W-:Y:S05]  /*1a90*/  @P4 BRA `(.L_x_32) ;  /* 0xfffffffc00e84947 */ /* 0x000fea000383ffff */
.L_x_31:
[----:B------:R-:W-:Y:S05]  /*1aa0*/  BSYNC B0 ;  /* 0x0000000000007941 */ /* 0x000fea0003800000 */
.L_x_30:
[----:B------:R-:W-:-:S03]  /*1ab0*/  UMOV UR7, 0xffffffff ;  /* 0xffffffff00077882 */ /* 0x000fc60000000000 */
[----:B------:R-:W-:Y:S05]  /*1ac0*/  BRA.DIV UR7, `(.L_x_33) ;  /* 0x00000012076c7947 */ /* 0x000fea000b800000 */
[----:B------:R-:W-:Y:S06]  /*1ad0*/  BAR.SYNC.DEFER_BLOCKING 0x0 ;  /* 0x0000000000007b1d */ /* 0x000fec0000010000 */
.L_x_82:
[----:B------:R-:W-:Y:S04]  /*1ae0*/  BSSY.RECONVERGENT B0, `(.L_x_34) ;  /* 0x0000037000007945 */ /* 0x000fe80003800200 */
[----:B------:R-:W-:Y:S05]  /*1af0*/  @P1 BRA `(.L_x_35) ;  /* 0x0000000000d41947 */ /* 0x000fea0003800000 */
[C---:B------:R-:W-:Y:S02]  /*1b00*/  VIADD R19, R13.reuse, 0x1 ;  /* 0x000000010d137836 */ /* 0x040fe40000000000 */
[----:B0-----:R-:W-:-:S03]  /*1b10*/  IMAD.SHL.U32 R17, R13, 0x20, RZ ;  /* 0x000000200d117824 */ /* 0x001fc600078e00ff */
[----:B------:R-:W-:Y:S01]  /*1b20*/  ISETP.GE.U32.AND P1, PT, R19, R0, PT ;  /* 0x000000001300720c */ /* 0x000fe20003f26070 */
[----:B------:R-:W-:-:S12]  /*1b30*/  IMAD.WIDE.U32 R8, R17, 0x4, R8 ;  /* 0x0000000411087825 */ /* 0x000fd800078e0008 */
[----:B------:R-:W-:Y:S05]  /*1b40*/  @P1 BRA `(.L_x_35) ;  /* 0x0000000000c01947 */ /* 0x000fea0003800000 */
[----:B------:R0:W5:Y:S01]  /*1b50*/  LDG.E R8, desc[UR4][R8.64+0x7c] ;  /* 0x00007c0408087981 */ /* 0x000162000c1e1900 */
[----:B------:R-:W-:Y:S01]  /*1b60*/  ULOP3.LUT UR7, URZ, UR6, URZ, 0x33, !UPT ;  /* 0x00000006ff077292 */ /* 0x000fe2000f8e33ff */
[----:B------:R-:W-:Y:S01]  /*1b70*/  BSSY.RECONVERGENT B1, `(.L_x_36) ;  /* 0x0000019000017945 */ /* 0x000fe20003800200 */
[----:B------:R-:W1:Y:S04]  /*1b80*/  S2R R17, SR_TID.X ;  /* 0x0000000000117919 */ /* 0x000e680000002100 */
[----:B-1----:R-:W-:-:S04]  /*1b90*/  IADD3 R16, PT, PT, -R17, UR7, R0 ;  /* 0x0000000711107c10 */ /* 0x002fc8000fffe100 */
[----:B--2---:R-:W-:-:S13]  /*1ba0*/  LOP3.LUT P1, R18, R16, 0x3, RZ, 0xc0, !PT ;  /* 0x0000000310127812 */ /* 0x004fda000782c0ff */
[----:B0-----:R-:W-:Y:S05]  /*1bb0*/  @!P1 BRA `(.L_x_37) ;  /* 0x0000000000509947 */ /* 0x001fea0003800000 */
[----:B------:R-:W0:Y:S01]  /*1bc0*/  LDCU.64 UR10, c[0x0][0x398] ;  /* 0x00007300ff0a77ac */ /* 0x000e220008000a00 */
[----:B------:R-:W-:Y:S01]  /*1bd0*/  IMAD.WIDE.U32 R16, R13, 0x4, RZ ;  /* 0x000000040d107825 */ /* 0x000fe200078e00ff */
[----:B------:R-:W-:Y:S03]  /*1be0*/  BSSY.RECONVERGENT B2, `(.L_x_38) ;  /* 0x0000010000027945 */ /* 0x000fe60003800200 */
[----:B------:R-:W-:Y:S02]  /*1bf0*/  IMAD.MOV R18, RZ, RZ, -R18 ;  /* 0x000000ffff127224 */ /* 0x000fe400078e0a12 */
[----:B------:R-:W-:-:S04]  /*1c00*/  IMAD.WIDE.U32 R16, R12, 0x4, R16 ;  /* 0x000000040c107825 */ /* 0x000fc800078e0010 */
[----:B------:R-:W-:Y:S01]  /*1c10*/  IMAD.MOV.U32 R9, RZ, RZ, R13 ;  /* 0x000000ffff097224 */ /* 0x000fe200078e000d */
[----:B0-----:R-:W-:-:S04]  /*1c20*/  IADD3 R19, P1, PT, R16, UR10, RZ ;  /* 0x0000000a10137c10 */ /* 0x001fc8000ff3e0ff */
[----:B------:R-:W-:-:S04]  /*1c30*/  IADD3 R19, P4, PT, R19, 0x4, RZ ;  /* 0x0000000413137810 */ /* 0x000fc80007f9e0ff */
[----:B------:R-:W-:-:S09]  /*1c40*/  IADD3.X R20, PT, PT, RZ, UR11, R17, P4, P1 ;  /* 0x0000000bff147c10 */ /* 0x000fd2000a7e2411 */
.L_x_39:
[----:B------:R-:W-:Y:S02]  /*1c50*/  VIADD R18, R18, 0x1 ;  /* 0x0000000112127836 */ /* 0x000fe40000000000 */
[----:B0-----:R-:W-:Y:S02]  /*1c60*/  IMAD.MOV.U32 R16, RZ, RZ, R19 ;  /* 0x000000ffff107224 */ /* 0x001fe400078e0013 */
[----:B------:R-:W-:Y:S01]  /*1c70*/  IMAD.MOV.U32 R17, RZ, RZ, R20 ;  /* 0x000000ffff117224 */ /* 0x000fe200078e0014 */
[----:B------:R-:W-:Y:S02]  /*1c80*/  ISETP.NE.AND P1, PT, R18, RZ, PT ;  /* 0x000000ff1200720c */ /* 0x000fe40003f25270 */
[----:B------:R-:W-:Y:S02]  /*1c90*/  IADD3 R19, P4, PT, R19, 0x4, RZ ;  /* 0x0000000413137810 */ /* 0x000fe40007f9e0ff */
[----:B-----5:R0:W-:Y:S01]  /*1ca0*/  REDG.E.ADD.STRONG.GPU desc[UR4][R16.64], R8 ;  /* 0x000000081000798e */ /* 0x0201e2000c12e104 */
[----:B------:R-:W-:-:S02]  /*1cb0*/  VIADD R9, R9, 0x1 ;  /* 0x0000000109097836 */ /* 0x000fc40000000000 */
[----:B------:R-:W-:-:S06]  /*1cc0*/  IMAD.X R20, RZ, RZ, R20, P4 ;  /* 0x000000ffff147224 */ /* 0x000fcc00020e0614 */
[----:B------:R-:W-:Y:S05]  /*1cd0*/  @P1 BRA `(.L_x_39) ;  /* 0xfffffffc00dc1947 */ /* 0x000fea000383ffff */
[----:B------:R-:W-:Y:S05]  /*1ce0*/  BSYNC.RECONVERGENT B2 ;  /* 0x0000000000027941 */ /* 0x000fea0003800200 */
.L_x_38:
[----:B------:R-:W-:-:S07]  /*1cf0*/  VIADD R19, R9, 0x1 ;  /* 0x0000000109137836 */ /* 0x000fce0000000000 */
.L_x_37:
[----:B------:R-:W-:Y:S05]  /*1d00*/  BSYNC.RECONVERGENT B1 ;  /* 0x0000000000017941 */ /* 0x000fea0003800200 */
.L_x_36:
[----:B------:R-:W-:-:S04]  /*1d10*/  IADD3 R9, PT, PT, R0, -0x2, -R13 ;  /* 0xfffffffe00097810 */ /* 0x000fc80007ffe80d */
[----:B------:R-:W-:-:S13]  /*1d20*/  ISETP.GE.U32.AND P1, PT, R9, 0x3, PT ;  /* 0x000000030900780c */ /* 0x000fda0003f26070 */
[----:B------:R-:W-:Y:S05]  /*1d30*/  @!P1 BRA `(.L_x_35) ;  /* 0x0000000000449947 */ /* 0x000fea0003800000 */
[----:B------:R-:W1:Y:S01]  /*1d40*/  LDCU.64 UR10, c[0x0][0x398] ;  /* 0x00007300ff0a77ac */ /* 0x000e620008000a00 */
[----:B0-----:R-:W-:-:S04]  /*1d50*/  IMAD.WIDE.U32 R16, R19, 0x4, RZ ;  /* 0x0000000413107825 */ /* 0x001fc800078e00ff */
[----:B------:R-:W-:-:S03]  /*1d60*/  IMAD.WIDE.U32 R16, R12, 0x4, R16 ;  /* 0x000000040c107825 */ /* 0x000fc600078e0010 */
[----:B-1----:R-:W-:-:S04]  /*1d70*/  IADD3 R9, P1, PT, R16, UR10, RZ ;  /* 0x0000000a10097c10 */ /* 0x002fc8000ff3e0ff */
[----:B------:R-:W-:-:S04]  /*1d80*/  IADD3 R9, P4, PT, R9, 0x8, RZ ;  /* 0x0000000809097810 */ /* 0x000fc80007f9e0ff */
[----:B------:R-:W-:-:S09]  /*1d90*/  IADD3.X R12, PT, PT, RZ, UR11, R17, P4, P1 ;  /* 0x0000000bff0c7c10 */ /* 0x000fd2000a7e2411 */
.L_x_40:
[----:B------:R-:W-:Y:S02]  /*1da0*/  VIADD R19, R19, 0x4 ;  /* 0x0000000413137836 */ /* 0x000fe40000000000 */
[----:B-1----:R-:W-:Y:S02]  /*1db0*/  IMAD.MOV.U32 R16, RZ, RZ, R9 ;  /* 0x000000ffff107224 */ /* 0x002fe400078e0009 */
[----:B------:R-:W-:Y:S01]  /*1dc0*/  IMAD.MOV.U32 R17, RZ, RZ, R12 ;  /* 0x000000ffff117224 */ /* 0x000fe200078e000c */
[----:B------:R-:W-:Y:S02]  /*1dd0*/  ISETP.GE.U32.AND P1, PT, R19, R0, PT ;  /* 0x000000001300720c */ /* 0x000fe40003f26070 */
[----:B------:R-:W-:Y:S02]  /*1de0*/  IADD3 R9, P4, PT, R16, 0x10, RZ ;  /* 0x0000001010097810 */ /* 0x000fe40007f9e0ff */
[----:B-----5:R1:W-:Y:S04]  /*1df0*/  REDG.E.ADD.STRONG.GPU desc[UR4][R16.64+-0x8], R8 ;  /* 0xfffff8081000798e */ /* 0x0203e8000c12e104 */
[----:B------:R1:W-:Y:S04]  /*1e00*/  REDG.E.ADD.STRONG.GPU desc[UR4][R16.64+-0x4], R8 ;  /* 0xfffffc081000798e */ /* 0x0003e8000c12e104 */
[----:B------:R1:W-:Y:S01]  /*1e10*/  REDG.E.ADD.STRONG.GPU desc[UR4][R16.64], R8 ;  /* 0x000000081000798e */ /* 0x0003e2000c12e104 */
[----:B------:R-:W-:-:S03]  /*1e20*/  IMAD.X R12, RZ, RZ, R17, P4 ;  /* 0x000000ffff0c7224 */ /* 0x000fc600020e0611 */
[----:B------:R1:W-:Y:S01]  /*1e30*/  REDG.E.ADD.STRONG.GPU desc[UR4][R16.64+0x4], R8 ;  /* 0x000004081000798e */ /* 0x0003e2000c12e104 */
[----:B------:R-:W-:Y:S05]  /*1e40*/  @!P1 BRA `(.L_x_40) ;  /* 0xfffffffc00d49947 */ /* 0x000fea000383ffff */
.L_x_35:
[----:B------:R-:W-:Y:S05]  /*1e50*/  BSYNC.RECONVERGENT B0 ;  /* 0x0000000000007941 */ /* 0x000fea0003800200 */
.L_x_34:
[----:B------:R-:W-:-:S03]  /*1e60*/  UMOV UR7, 0xffffffff ;  /* 0xffffffff00077882 */ /* 0x000fc60000000000 */
[----:B------:R-:W-:Y:S05]  /*1e70*/  BRA.DIV UR7, `(.L_x_41) ;  /* 0x0000000e07b07947 */ /* 0x000fea000b800000 */
[----:B------:R-:W-:Y:S06]  /*1e80*/  BAR.SYNC.DEFER_BLOCKING 0x0 ;  /* 0x0000000000007b1d */ /* 0x000fec0000010000 */
.L_x_85:
[----:B------:R-:W-:Y:S04]  /*1e90*/  BSSY B0, `(.L_x_42) ;  /* 0x0000022000007945 */ /* 0x000fe80003800000 */
[----:B------:R-:W-:Y:S05]  /*1ea0*/  @P3 BRA `(.L_x_43) ;  /* 0x0000000000803947 */ /* 0x000fea0003800000 */
[----:B------:R-:W3:Y:S01]  /*1eb0*/  S2R R9, SR_CTAID.Y ;  /* 0x0000000000097919 */ /* 0x000ee20000002600 */
[----:B------:R-:W4:Y:S01]  /*1ec0*/  LDCU UR7, c[0x0][0x374] ;  /* 0x00006e80ff0777ac */ /* 0x000f220008000800 */
[----:B01---5:R-:W0:Y:S01]  /*1ed0*/  LDC R8, c[0x0][0x378] ;  /* 0x0000de00ff087b82 */ /* 0x023e220000000800 */
[----:B--2---:R-:W-:Y:S01]  /*1ee0*/  IMAD.MOV R18, RZ, RZ, -R0 ;  /* 0x000000ffff127224 */ /* 0x004fe200078e0a00 */
[----:B------:R-:W1:Y:S01]  /*1ef0*/  S2R R17, SR_CTAID.Z ;  /* 0x0000000000117919 */ /* 0x000e620000002700 */
[----:B------:R-:W-:Y:S02]  /*1f00*/  VOTEU.ANY UR9, UPT, PT ;  /* 0x0000000000097886 */ /* 0x000fe400038e0100 */
[----:B------:R-:W2:Y:S01]  /*1f10*/  FLO.U32 R12, UR9 ;  /* 0x00000009000c7d00 */ /* 0x000ea200080e0000 */
[----:B------:R-:W2:Y:S01]  /*1f20*/  S2R R19, SR_LANEID ;  /* 0x0000000000137919 */ /* 0x000ea20000000000 */
[----:B---3--:R-:W-:Y:S02]  /*1f30*/  VIADD R16, R9, UR8 ;  /* 0x0000000809107c36 */ /* 0x008fe40008000000 */
[----:B----4-:R-:W-:Y:S01]  /*1f40*/  IMAD R9, R18, UR7, RZ ;  /* 0x0000000712097c24 */ /* 0x010fe2000f8e02ff */
[----:B------:R-:W-:Y:S01]  /*1f50*/  UPOPC UR7, UR9 ;  /* 0x00000009000772bf */ /* 0x000fe20008000000 */
[----:B-1----:R-:W-:-:S02]  /*1f60*/  IMAD.MOV R17, RZ, RZ, -R17 ;  /* 0x000000ffff117224 */ /* 0x002fc400078e0a11 */
[----:B0-----:R-:W-:Y:S01]  /*1f70*/  IMAD R8, R8, R9, -0x7fffffff ;  /* 0x8000000108087424 */ /* 0x001fe200078e0209 */
[----:B--2---:R-:W-:Y:S02]  /*1f80*/  ISETP.EQ.U32.AND P1, PT, R12, R19, PT ;  /* 0x000000130c00720c */ /* 0x004fe40003f22070 */
        /* <DEDUP_REMOVED lines=12> */
.L_x_44:
[----:B------:R-:W2:Y:S04]  /*2050*/  LD.E.STRONG.GPU R9, desc[UR4][R14.64+0x4] ;  /* 0x000004040e097980 */ /* 0x000ea8000c10f900 */
[----:B--2---:R-:W-:Y:S01]  /*2060*/  CCTL.IVALL ;  /* 0x00000000ff00798f */ /* 0x004fe20002000000 */
[----:B------:R-:W-:Y:S05]  /*2070*/  YIELD ;  /* 0x0000000000007946 */ /* 0x000fea0003800000 */
[----:B------:R-:W-:-:S04]  /*2080*/  LOP3.LUT R9, R9, R8, RZ, 0x3c, !PT ;  /* 0x0000000809097212 */ /* 0x000fc800078e3cff */
[----:B------:R-:W-:-:S13]  /*2090*/  ISETP.GT.AND P1, PT, R9, -0x1, PT ;  /* 0xffffffff0900780c */ /* 0x000fda0003f24270 */
[----:B------:R-:W-:Y:S05]  /*20a0*/  @P1 BRA `(.L_x_44) ;  /* 0xfffffffc00e81947 */ /* 0x000fea000383ffff */
.L_x_43:
[----:B------:R-:W-:Y:S05]  /*20b0*/  BSYNC B0 ;  /* 0x0000000000007941 */ /* 0x000fea0003800000 */
.L_x_42:
[----:B------:R-:W-:-:S03]  /*20c0*/  UMOV UR7, 0xffffffff ;  /* 0xffffffff00077882 */ /* 0x000fc60000000000 */
[----:B------:R-:W-:Y:S05]  /*20d0*/  BRA.DIV UR7, `(.L_x_45) ;  /* 0x0000000e07487947 */ /* 0x000fea000b800000 */
[----:B------:R-:W-:Y:S06]  /*20e0*/  BAR.SYNC.DEFER_BLOCKING 0x0 ;  /* 0x0000000000007b1d */ /* 0x000fec0000010000 */
.L_x_88:
[----:B------:R-:W-:Y:S04]  /*20f0*/  BSSY.RECONVERGENT B0, `(.L_x_46) ;  /* 0x000000a000007945 */ /* 0x000fe80003800200 */
[----:B------:R-:W-:Y:S05]  /*2100*/  @P2 BRA `(.L_x_47) ;  /* 0x0000000000202947 */ /* 0x000fea0003800000 */
[----:B01---5:R-:W-:-:S04]  /*2110*/  SHF.R.S32.HI R8, RZ, 0x1f, R13 ;  /* 0x0000001fff087819 */ /* 0x023fc8000001140d */
[----:B------:R-:W-:-:S04]  /*2120*/  LEA.HI R8, R8, R13, RZ, 0x5 ;  /* 0x0000000d08087211 */ /* 0x000fc800078f28ff */
[----:B------:R-:W-:-:S05]  /*2130*/  SHF.R.S32.HI R9, RZ, 0x5, R8 ;  /* 0x00000005ff097819 */ /* 0x000fca0000011408 */
[----:B------:R-:W-:Y:S02]  /*2140*/  IMAD.WIDE R6, R9, 0x4, R6 ;  /* 0x0000000409067825 */ /* 0x000fe400078e0206 */
[----:B------:R-:W3:Y:S04]  /*2150*/  LDG.E R9, desc[UR4][R10.64] ;  /* 0x000000040a097981 */ /* 0x000ee8000c1e1900 */
[----:B------:R-:W3:Y:S02]  /*2160*/  LDG.E R6, desc[UR4][R6.64] ;  /* 0x0000000406067981 */ /* 0x000ee4000c1e1900 */
[----:B---3--:R-:W-:-:S05]  /*2170*/  IMAD.IADD R9, R6, 0x1, R9 ;  /* 0x0000000106097824 */ /* 0x008fca00078e0209 */
[----:B------:R3:W-:Y:S02]  /*2180*/  STG.E desc[UR4][R10.64], R9 ;  /* 0x000000090a007986 */ /* 0x0007e4000c101904 */
.L_x_47:
[----:B------:R-:W-:Y:S05]  /*2190*/  BSYNC.RECONVERGENT B0 ;  /* 0x0000000000007941 */ /* 0x000fea0003800200 */
.L_x_46:
[----:B------:R-:W-:-:S03]  /*21a0*/  UMOV UR7, 0xffffffff ;  /* 0xffffffff00077882 */ /* 0x000fc60000000000 */
[----:B------:R-:W-:Y:S05]  /*21b0*/  BRA.DIV UR7, `(.L_x_48) ;  /* 0x0000000e07407947 */ /* 0x000fea000b800000 */
[----:B------:R-:W-:Y:S06]  /*21c0*/  BAR.SYNC.DEFER_BLOCKING 0x0 ;  /* 0x0000000000007b1d */ /* 0x000fec0000010000 */
.L_x_91:
[----:B------:R-:W-:Y:S04]  /*21d0*/  BSSY B0, `(.L_x_49) ;  /* 0x0000022000007945 */ /* 0x000fe80003800000 */
[----:B------:R-:W-:Y:S05]  /*21e0*/  @P3 BRA `(.L_x_50) ;  /* 0x0000000000803947 */ /* 0x000fea0003800000 */
[----:B------:R-:W4:Y:S01]  /*21f0*/  S2R R7, SR_CTAID.Y ;  /* 0x0000000000077919 */ /* 0x000f220000002600 */
[----:B------:R-:W2:Y:S01]  /*2200*/  LDCU UR7, c[0x0][0x374] ;  /* 0x00006e80ff0777ac */ /* 0x000ea20008000800 */
[----:B------:R-:W2:Y:S01]  /*2210*/  LDC R6, c[0x0][0x378] ;  /* 0x0000de00ff067b82 */ /* 0x000ea20000000800 */
[----:B------:R-:W-:Y:S01]  /*2220*/  IMAD.MOV R0, RZ, RZ, -R0 ;  /* 0x000000ffff007224 */ /* 0x000fe200078e0a00 */
[----:B---3--:R-:W3:Y:S01]  /*2230*/  S2R R10, SR_CTAID.Z ;  /* 0x00000000000a7919 */ /* 0x008ee20000002700 */
[----:B------:R-:W-:Y:S02]  /*2240*/  VOTEU.ANY UR9, UPT, PT ;  /* 0x0000000000097886 */ /* 0x000fe400038e0100 */
[----:B01---5:R-:W0:Y:S01]  /*2250*/  FLO.U32 R8, UR9 ;  /* 0x0000000900087d00 */ /* 0x023e2200080e0000 */
[----:B------:R-:W0:Y:S01]  /*2260*/  S2R R11, SR_LANEID ;  /* 0x00000000000b7919 */ /* 0x000e220000000000 */
[----:B----4-:R-:W-:Y:S02]  /*2270*/  VIADD R9, R7, UR8 ;  /* 0x0000000807097c36 */ /* 0x010fe40008000000 */
[----:B--2---:R-:W-:Y:S01]  /*2280*/  IMAD R7, R0, UR7, RZ ;  /* 0x0000000700077c24 */ /* 0x004fe2000f8e02ff */
[----:B------:R-:W-:Y:S01]  /*2290*/  UPOPC UR7, UR9 ;  /* 0x00000009000772bf */ /* 0x000fe20008000000 */
[----:B---3--:R-:W-:-:S02]  /*22a0*/  IMAD.MOV R10, RZ, RZ, -R10 ;  /* 0x000000ffff0a7224 */ /* 0x008fc400078e0a0a */
[----:B------:R-:W-:Y:S01]  /*22b0*/  IMAD R0, R6, R7, -0x7fffffff ;  /* 0x8000000106007424 */ /* 0x000fe200078e0207 */
[----:B0-----:R-:W-:Y:S02]  /*22c0*/  ISETP.EQ.U32.AND P1, PT, R8, R11, PT ;  /* 0x0000000b0800720c */ /* 0x001fe40003f22070 */
        /* <DEDUP_REMOVED lines=12> */
.L_x_51:
[----:B------:R-:W2:Y:S04]  /*2390*/  LD.E.STRONG.GPU R7, desc[UR4][R14.64+0x4] ;  /* 0x000004040e077980 */ /* 0x000ea8000c10f900 */
[----:B--2---:R-:W-:Y:S01]  /*23a0*/  CCTL.IVALL ;  /* 0x00000000ff00798f */ /* 0x004fe20002000000 */
[----:B------:R-:W-:Y:S05]  /*23b0*/  YIELD ;  /* 0x0000000000007946 */ /* 0x000fea0003800000 */
[----:B------:R-:W-:-:S04]  /*23c0*/  LOP3.LUT R7, R7, R0, RZ, 0x3c, !PT ;  /* 0x0000000007077212 */ /* 0x000fc800078e3cff */
[----:B------:R-:W-:-:S13]  /*23d0*/  ISETP.GT.AND P1, PT, R7, -0x1, PT ;  /* 0xffffffff0700780c */ /* 0x000fda0003f24270 */
[----:B------:R-:W-:Y:S05]  /*23e0*/  @P1 BRA `(.L_x_51) ;  /* 0xfffffffc00e81947 */ /* 0x000fea000383ffff */
.L_x_50:
[----:B------:R-:W-:Y:S05]  /*23f0*/  BSYNC B0 ;  /* 0x0000000000007941 */ /* 0x000fea0003800000 */
.L_x_49:
[----:B------:R-:W-:-:S03]  /*2400*/  UMOV UR7, 0xffffffff ;  /* 0xffffffff00077882 */ /* 0x000fc60000000000 */
[----:B------:R-:W-:Y:S05]  /*2410*/  BRA.DIV UR7, `(.L_x_52) ;  /* 0x0000000a07d87947 */ /* 0x000fea000b800000 */
[----:B------:R-:W-:Y:S06]  /*2420*/  BAR.SYNC.DEFER_BLOCKING 0x0 ;  /* 0x0000000000007b1d */ /* 0x000fec0000010000 */
.L_x_94:
[----:B------:R-:W-:Y:S05]  /*2430*/  @P0 EXIT ;  /* 0x000000000000094d */ /* 0x000fea0003800000 */
[----:B------:R-:W-:Y:S01]  /*2440*/  VIADD R13, R13, 0x1f ;  /* 0x0000001f0d0d7836 */ /* 0x000fe20000000000 */
[----:B------:R-:W4:Y:S01]  /*2450*/  LDG.E R5, desc[UR4][R4.64] ;  /* 0x0000000404057981 */ /* 0x000f22000c1e1900 */
[----:B------:R-:W0:Y:S03]  /*2460*/  S2R R0, SR_LTMASK ;  /* 0x0000000000007919 */ /* 0x000e260000003900 */
[----:B------:R-:W-:Y:S01]  /*2470*/  ISETP.GT.U32.AND P0, PT, R13, 0x3e, PT ;  /* 0x0000003e0d00780c */ /* 0x000fe20003f04070 */
[----:B------:R-:W-:Y:S01]  /*2480*/  VOTEU.ANY UR7, UPT, PT ;  /* 0x0000000000077886 */ /* 0x000fe200038e0100 */
[----:B------:R-:W1:Y:S11]  /*2490*/  LDC.64 R6, c[0x0][0x388] ;  /* 0x0000e200ff067b82 */ /* 0x000e760000000a00 */
[----:B------:R-:W2:Y:S01]  /*24a0*/  @P0 LDG.E R2, desc[UR4][R2.64+-0x4] ;  /* 0xfffffc0402020981 */ /* 0x000ea2000c1e1900 */
[----:B0-----:R-:W-:-:S04]  /*24b0*/  LOP3.LUT R0, R0, UR7, RZ, 0xc0, !PT ;  /* 0x0000000700007c12 */ /* 0x001fc8000f8ec0ff */
[----:B---3--:R-:W2:Y:S02]  /*24c0*/  POPC R9, R0 ;  /* 0x0000000000097309 */ /* 0x008ea40000000000 */
[----:B--2---:R-:W-:-:S04]  /*24d0*/  @P0 IMAD.IADD R9, R9, 0x1, R2 ;  /* 0x0000000109090824 */ /* 0x004fc800078e0202 */
[----:B-1----:R-:W-:-:S05]  /*24e0*/  IMAD.WIDE R6, R9, 0x4, R6 ;  /* 0x0000000409067825 */ /* 0x002fca00078e0206 */
[----:B----4-:R-:W-:Y:S01]  /*24f0*/  STG.E desc[UR4][R6.64], R5 ;  /* 0x0000000506007986 */ /* 0x010fe2000c101904 */
[----:B------:R-:W-:Y:S05]  /*2500*/  EXIT ;  /* 0x000000000000794d */ /* 0x000fea0003800000 */
.L_x_6:
[----:B------:R-:W-:Y:S01]  /*2510*/  BSSY B0, `(.L_x_53) ;  /* 0x000000a000007945 */ /* 0x000fe20003800000 */
[----:B------:R-:W-:Y:S02]  /*2520*/  IMAD.MOV.U32 R16, RZ, RZ, 0x0 ;  /* 0x00000000ff107424 */ /* 0x000fe400078e00ff */
[----:B------:R-:W-:Y:S02]  /*2530*/  IMAD.MOV.U32 R18, RZ, RZ, 0x0 ;  /* 0x00000000ff127424 */ /* 0x000fe400078e00ff */
[----:B------:R-:W-:-:S07]  /*2540*/  IMAD.MOV.U32 R17, RZ, RZ, -0x1 ;  /* 0xffffffffff117424 */ /* 0x000fce00078e00ff */
[----:B------:R-:W-:Y:S05]  /*2550*/  WARPSYNC.COLLECTIVE.ALL `(.L_x_54) ;  /* 0x0000000000147948 */ /* 0x000fea0003c00000 */
[----:B------:R-:W-:-:S04]  /*2560*/  SHF.L.U32 R18, R18, 0x10, RZ ;  /* 0x0000001012127819 */ /* 0x000fc800000006ff */
[----:B------:R-:W-:-:S05]  /*2570*/  LOP3.LUT R18, R18, 0xf, R16, 0xf8, !PT ;  /* 0x0000000f12127812 */ /* 0x000fca00078ef810 */
[----:B------:R0:W-:Y:S02]  /*2580*/  BAR.SYNC.DEFER_BLOCKING R18, R18 ;  /* 0x000000120000731d */ /* 0x0001e40000010000 */
[----:B0-----:R-:W-:-:S04]  /*2590*/  SHF.R.U32 R18, R18, 0x10, RZ ;  /* 0x0000001012127819 */ /* 0x001fc800000016ff */
[----:B------:R-:W-:Y:S05]  /*25a0*/  ENDCOLLECTIVE ;  /* 0x000000000000791b */ /* 0x000fea0003800000 */
.L_x_54:
[----:B------:R-:W-:Y:S05]  /*25b0*/  BSYNC B0 ;  /* 0x0000000000007941 */ /* 0x000fea0003800000 */
.L_x_53:
[----:B------:R-:W-:Y:S05]  /*25c0*/  BRA `(.L_x_55) ;  /* 0xffffffe000047947 */ /* 0x000fea000383ffff */
.L_x_10:
[----:B------:R-:W-:Y:S01]  /*25d0*/  BSSY B1, `(.L_x_56) ;  /* 0x0000008000017945 */ /* 0x000fe20003800000 */
[----:B-----5:R-:W-:Y:S02]  /*25e0*/  IMAD.MOV.U32 R18, RZ, RZ, R16 ;  /* 0x000000ffff127224 */ /* 0x020fe400078e0010 */
[----:B------:R-:W-:Y:S02]  /*25f0*/  IMAD.MOV.U32 R19, RZ, RZ, 0x1 ;  /* 0x00000001ff137424 */ /* 0x000fe400078e00ff */
[----:B------:R-:W-:Y:S02]  /*2600*/  IMAD.MOV.U32 R20, RZ, RZ, RZ ;  /* 0x000000ffff147224 */ /* 0x000fe400078e00ff */
[----:B------:R-:W-:-:S07]  /*2610*/  IMAD.MOV.U32 R17, RZ, RZ, -0x1 ;  /* 0xffffffffff117424 */ /* 0x000fce00078e00ff */
[----:B------:R-:W-:Y:S05]  /*2620*/  WARPSYNC.COLLECTIVE R17, `(.L_x_57) ;  /* 0x0000000011087348 */ /* 0x000fea0003c00000 */
[----:B------:R0:W1:Y:S02]  /*2630*/  SHFL.UP P4, R17, R18, R19, R20 ;  /* 0x0400001312117389 */ /* 0x0000640000080014 */
[----:B01----:R-:W-:Y:S05]  /*2640*/  ENDCOLLECTIVE ;  /* 0x000000000000791b */ /* 0x003fea0003800000 */
.L_x_57:
[----:B------:R-:W-:Y:S05]  /*2650*/  BSYNC B1 ;  /* 0x0000000000017941 */ /* 0x000fea0003800000 */
.L_x_56:
[----:B------:R-:W-:Y:S05]  /*2660*/  BRA `(.L_x_11) ;  /* 0xffffffe000c07947 */ /* 0x000fea000383ffff */
.L_x_12:
[----:B------:R-:W-:Y:S01]  /*2670*/  BSSY B1, `(.L_x_58) ;  /* 0x0000008000017945 */ /* 0x000fe20003800000 */
[----:B------:R-:W-:Y:S02]  /*2680*/  IMAD.MOV.U32 R19, RZ, RZ, R17 ;  /* 0x000000ffff137224 */ /* 0x000fe400078e0011 */
[----:B-----5:R-:W-:Y:S02]  /*2690*/  IMAD.MOV.U32 R18, RZ, RZ, R16 ;  /* 0x000000ffff127224 */ /* 0x020fe400078e0010 */
[----:B------:R-:W-:Y:S02]  /*26a0*/  IMAD.MOV.U32 R20, RZ, RZ, 0x1f ;  /* 0x0000001fff147424 */ /* 0x000fe400078e00ff */
[----:B------:R-:W-:-:S07]  /*26b0*/  IMAD.MOV.U32 R17, RZ, RZ, R15 ;  /* 0x000000ffff117224 */ /* 0x000fce00078e000f */
[----:B------:R-:W-:Y:S05]  /*26c0*/  WARPSYNC.COLLECTIVE R17, `(.L_x_59) ;  /* 0x0000000011087348 */ /* 0x000fea0003c00000 */
[----:B------:R0:W1:Y:S02]  /*26d0*/  SHFL.IDX P4, R17, R18, R19, R20 ;  /* 0x0000001312117389 */ /* 0x0000640000080014 */
[----:B01----:R-:W-:Y:S05]  /*26e0*/  ENDCOLLECTIVE ;  /* 0x000000000000791b */ /* 0x003fea0003800000 */
.L_x_59:
[----:B------:R-:W-:Y:S05]  /*26f0*/  BSYNC B1 ;  /* 0x0000000000017941 */ /* 0x000fea0003800000 */
.L_x_58:
[----:B------:R-:W-:Y:S05]  /*2700*/  BRA `(.L_x_11) ;  /* 0xffffffe000987947 */ /* 0x000fea000383ffff */
.L_x_14:
[----:B------:R-:W-:Y:S01]  /*2710*/  BSSY B1, `(.L_x_60) ;  /* 0x0000007000017945 */ /* 0x000fe20003800000 */
[----:B------:R-:W-:Y:S02]  /*2720*/  IMAD.MOV.U32 R19, RZ, RZ, R16 ;  /* 0x000000ffff137224 */ /* 0x000fe400078e0010 */
[----:B------:R-:W-:Y:S02]  /*2730*/  IMAD.MOV.U32 R20, RZ, RZ, 0x1f ;  /* 0x0000001fff147424 */ /* 0x000fe400078e00ff */
[----:B------:R-:W-:-:S07]  /*2740*/  IMAD.MOV.U32 R17, RZ, RZ, R15 ;  /* 0x000000ffff117224 */ /* 0x000fce00078e000f */
[----:B------:R-:W-:Y:S05]  /*2750*/  WARPSYNC.COLLECTIVE R17, `(.L_x_61) ;  /* 0x0000000011087348 */ /* 0x000fea0003c00000 */
[----:B------:R0:W1:Y:S02]  /*2760*/  SHFL.IDX P4, R17, R18, R19, R20 ;  /* 0x0000001312117389 */ /* 0x0000640000080014 */
[----:B01----:R-:W-:Y:S05]  /*2770*/  ENDCOLLECTIVE ;  /* 0x000000000000791b */ /* 0x003fea0003800000 */
.L_x_61:
[----:B------:R-:W-:Y:S05]  /*2780*/  BSYNC B1 ;  /* 0x0000000000017941 */ /* 0x000fea0003800000 */
.L_x_60:
[----:B------:R-:W-:Y:S01]  /*2790*/  IMAD.MOV.U32 R16, RZ, RZ, R17 ;  /* 0x000000ffff107224 */ /* 0x000fe200078e0011 */
[----:B------:R-:W-:Y:S06]  /*27a0*/  BRA `(.L_x_62) ;  /* 0xffffffe400407947 */ /* 0x000fec000383ffff */
.L_x_16:
[----:B------:R-:W-:Y:S01]  /*27b0*/  BSSY B1, `(.L_x_63) ;  /* 0x0000007000017945 */ /* 0x000fe20003800000 */
[----:B------:R-:W-:Y:S02]  /*27c0*/  IMAD.MOV.U32 R19, RZ, RZ, 0x2 ;  /* 0x00000002ff137424 */ /* 0x000fe400078e00ff */
[----:B------:R-:W-:Y:S02]  /*27d0*/  IMAD.MOV.U32 R20, RZ, RZ, RZ ;  /* 0x000000ffff147224 */ /* 0x000fe400078e00ff */
[----:B------:R-:W-:-:S07]  /*27e0*/  IMAD.MOV.U32 R17, RZ, RZ, -0x1 ;  /* 0xffffffffff117424 */ /* 0x000fce00078e00ff */
[----:B0-2---:R-:W-:Y:S05]  /*27f0*/  WARPSYNC.COLLECTIVE R17, `(.L_x_64) ;  /* 0x0000000011087348 */ /* 0x005fea0003c00000 */
[----:B------:R1:W3:Y:S02]  /*2800*/  SHFL.UP P4, R17, R18, R19, R20 ;  /* 0x0400001312117389 */ /* 0x0002e40000080014 */
[----:B0123--:R-:W-:Y:S05]  /*2810*/  ENDCOLLECTIVE ;  /* 0x000000000000791b */ /* 0x00ffea0003800000 */
.L_x_64:
[----:B------:R-:W-:Y:S05]  /*2820*/  BSYNC B1 ;  /* 0x0000000000017941 */ /* 0x000fea0003800000 */
.L_x_63:
[----:B------:R-:W-:Y:S05]  /*2830*/  BRA `(.L_x_15) ;  /* 0xffffffe400307947 */ /* 0x000fea000383ffff */
.L_x_18:
[----:B------:R-:W-:Y:S01]  /*2840*/  BSSY B1, `(.L_x_65) ;  /* 0x0000007000017945 */ /* 0x000fe20003800000 */
[----:B------:R-:W-:Y:S02]  /*2850*/  IMAD.MOV.U32 R19, RZ, RZ, R17 ;  /* 0x000000ffff137224 */ /* 0x000fe400078e0011 */
[----:B------:R-:W-:Y:S02]  /*2860*/  IMAD.MOV.U32 R20, RZ, RZ, 0x1f ;  /* 0x0000001fff147424 */ /* 0x000fe400078e00ff */
[----:B------:R-:W-:-:S07]  /*2870*/  IMAD.MOV.U32 R17, RZ, RZ, R15 ;  /* 0x000000ffff117224 */ /* 0x000fce00078e000f */
[----:B------:R-:W-:Y:S05]  /*2880*/  WARPSYNC.COLLECTIVE R17, `(.L_x_66) ;  /* 0x0000000011087348 */ /* 0x000fea0003c00000 */
[----:B------:R0:W1:Y:S02]  /*2890*/  SHFL.IDX P4, R17, R18, R19, R20 ;  /* 0x0000001312117389 */ /* 0x0000640000080014 */
[----:B01----:R-:W-:Y:S05]  /*28a0*/  ENDCOLLECTIVE ;  /* 0x000000000000791b */ /* 0x003fea0003800000 */
.L_x_66:
[----:B------:R-:W-:Y:S05]  /*28b0*/  BSYNC B1 ;  /* 0x0000000000017941 */ /* 0x000fea0003800000 */
.L_x_65:
[----:B------:R-:W-:Y:S05]  /*28c0*/  BRA `(.L_x_19) ;  /* 0xffffffe400f07947 */ /* 0x000fea000383ffff */
.L_x_20:
[----:B------:R-:W-:Y:S01]  /*28d0*/  BSSY B1, `(.L_x_67) ;  /* 0x0000007000017945 */ /* 0x000fe20003800000 */
[----:B------:R-:W-:Y:S02]  /*28e0*/  IMAD.MOV.U32 R19, RZ, RZ, 0x4 ;  /* 0x00000004ff137424 */ /* 0x000fe400078e00ff */
[----:B------:R-:W-:Y:S02]  /*28f0*/  IMAD.MOV.U32 R20, RZ, RZ, RZ ;  /* 0x000000ffff147224 */ /* 0x000fe400078e00ff */
[----:B------:R-:W-:-:S07]  /*2900*/  IMAD.MOV.U32 R17, RZ, RZ, -0x1 ;  /* 0xffffffffff117424 */ /* 0x000fce00078e00ff */
[----:B------:R-:W-:Y:S05]  /*2910*/  WARPSYNC.COLLECTIVE R17, `(.L_x_68) ;  /* 0x0000000011087348 */ /* 0x000fea0003c00000 */
[----:B------:R0:W1:Y:S02]  /*2920*/  SHFL.UP P4, R17, R18, R19, R20 ;  /* 0x0400001312117389 */ /* 0x0000640000080014 */
[----:B01----:R-:W-:Y:S05]  /*2930*/  ENDCOLLECTIVE ;  /* 0x000000000000791b */ /* 0x003fea0003800000 */
.L_x_68:
[----:B------:R-:W-:Y:S05]  /*2940*/  BSYNC B1 ;  /* 0x0000000000017941 */ /* 0x000fea0003800000 */
.L_x_67:
[----:B------:R-:W-:Y:S05]  /*2950*/  BRA `(.L_x_19) ;  /* 0xffffffe400cc7947 */ /* 0x000fea000383ffff */
.L_x_22:
[----:B------:R-:W-:Y:S01]  /*2960*/  BSSY B1, `(.L_x_69) ;  /* 0x0000007000017945 */ /* 0x000fe20003800000 */
[----:B------:R-:W-:Y:S02]  /*2970*/  IMAD.MOV.U32 R19, RZ, RZ, R17 ;  /* 0x000000ffff137224 */ /* 0x000fe400078e0011 */
[----:B------:R-:W-:Y:S02]  /*2980*/  IMAD.MOV.U32 R20, RZ, RZ, 0x1f ;  /* 0x0000001fff147424 */ /* 0x000fe400078e00ff */
[----:B------:R-:W-:-:S07]  /*2990*/  IMAD.MOV.U32 R17, RZ, RZ, R15 ;  /* 0x000000ffff117224 */ /* 0x000fce00078e000f */
[----:B------:R-:W-:Y:S05]  /*29a0*/  WARPSYNC.COLLECTIVE R17, `(.L_x_70) ;  /* 0x0000000011087348 */ /* 0x000fea0003c00000 */
[----:B------:R0:W1:Y:S02]  /*29b0*/  SHFL.IDX P4, R17, R18, R19, R20 ;  /* 0x0000001312117389 */ /* 0x0000640000080014 */
[----:B01----:R-:W-:Y:S05]  /*29c0*/  ENDCOLLECTIVE ;  /* 0x000000000000791b */ /* 0x003fea0003800000 */
.L_x_70:
[----:B------:R-:W-:Y:S05]  /*29d0*/  BSYNC B1 ;  /* 0x0000000000017941 */ /* 0x000fea0003800000 */
.L_x_69:
[----:B------:R-:W-:Y:S05]  /*29e0*/  BRA `(.L_x_23) ;  /* 0xffffffe800807947 */ /* 0x000fea000383ffff */
.L_x_24:
[----:B------:R-:W-:Y:S01]  /*29f0*/  BSSY B1, `(.L_x_71) ;  /* 0x0000007000017945 */ /* 0x000fe20003800000 */
[----:B------:R-:W-:Y:S02]  /*2a00*/  IMAD.MOV.U32 R19, RZ, RZ, 0x8 ;  /* 0x00000008ff137424 */ /* 0x000fe400078e00ff */
[----:B------:R-:W-:Y:S02]  /*2a10*/  IMAD.MOV.U32 R20, RZ, RZ, RZ ;  /* 0x000000ffff147224 */ /* 0x000fe400078e00ff */
[----:B------:R-:W-:-:S07]  /*2a20*/  IMAD.MOV.U32 R17, RZ, RZ, -0x1 ;  /* 0xffffffffff117424 */ /* 0x000fce00078e00ff */
[----:B------:R-:W-:Y:S05]  /*2a30*/  WARPSYNC.COLLECTIVE R17, `(.L_x_72) ;  /* 0x0000000011087348 */ /* 0x000fea0003c00000 */
[----:B------:R0:W1:Y:S02]  /*2a40*/  SHFL.UP P4, R17, R18, R19, R20 ;  /* 0x0400001312117389 */ /* 0x0000640000080014 */
[----:B01----:R-:W-:Y:S05]  /*2a50*/  ENDCOLLECTIVE ;  /* 0x000000000000791b */ /* 0x003fea0003800000 */
.L_x_72:
[----:B------:R-:W-:Y:S05]  /*2a60*/  BSYNC B1 ;  /* 0x0000000000017941 */ /* 0x000fea0003800000 */
.L_x_71:
[----:B------:R-:W-:Y:S05]  /*2a70*/  BRA `(.L_x_23) ;  /* 0xffffffe8005c7947 */ /* 0x000fea000383ffff */
.L_x_26:
[----:B------:R-:W-:Y:S01]  /*2a80*/  BSSY B1, `(.L_x_73) ;  /* 0x0000007000017945 */ /* 0x000fe20003800000 */
[----:B------:R-:W-:Y:S02]  /*2a90*/  IMAD.MOV.U32 R19, RZ, RZ, R17 ;  /* 0x000000ffff137224 */ /* 0x000fe400078e0011 */
[----:B------:R-:W-:Y:S02]  /*2aa0*/  IMAD.MOV.U32 R20, RZ, RZ, 0x1f ;  /* 0x0000001fff147424 */ /* 0x000fe400078e00ff */
[----:B------:R-:W-:-:S07]  /*2ab0*/  IMAD.MOV.U32 R17, RZ, RZ, R15 ;  /* 0x000000ffff117224 */ /* 0x000fce00078e000f */
[----:B------:R-:W-:Y:S05]  /*2ac0*/  WARPSYNC.COLLECTIVE R17, `(.L_x_74) ;  /* 0x0000000011087348 */ /* 0x000fea0003c00000 */
[----:B------:R0:W1:Y:S02]  /*2ad0*/  SHFL.IDX P4, R17, R18, R19, R20 ;  /* 0x0000001312117389 */ /* 0x0000640000080014 */
[----:B01----:R-:W-:Y:S05]  /*2ae0*/  ENDCOLLECTIVE ;  /* 0x000000000000791b */ /* 0x003fea0003800000 */
.L_x_74:
[----:B------:R-:W-:Y:S05]  /*2af0*/  BSYNC B1 ;  /* 0x0000000000017941 */ /* 0x000fea0003800000 */
.L_x_73:
[----:B------:R-:W-:Y:S01]  /*2b00*/  IMAD.MOV.U32 R15, RZ, RZ, R17 ;  /* 0x000000ffff0f7224 */ /* 0x000fe200078e0011 */
[----:B------:R-:W-:Y:S06]  /*2b10*/  BRA `(.L_x_27) ;  /* 0xffffffec000c7947 */ /* 0x000fec000383ffff */
.L_x_28:
[----:B------:R-:W-:Y:S01]  /*2b20*/  BSSY B1, `(.L_x_75) ;  /* 0x0000007000017945 */ /* 0x000fe20003800000 */
[----:B------:R-:W-:Y:S02]  /*2b30*/  IMAD.MOV.U32 R19, RZ, RZ, 0x10 ;  /* 0x00000010ff137424 */ /* 0x000fe400078e00ff */
[----:B------:R-:W-:Y:S02]  /*2b40*/  IMAD.MOV.U32 R20, RZ, RZ, RZ ;  /* 0x000000ffff147224 */ /* 0x000fe400078e00ff */
[----:B------:R-:W-:-:S07]  /*2b50*/  IMAD.MOV.U32 R17, RZ, RZ, -0x1 ;  /* 0xffffffffff117424 */ /* 0x000fce00078e00ff */
[----:B------:R-:W-:Y:S05]  /*2b60*/  WARPSYNC.COLLECTIVE R17, `(.L_x_76) ;  /* 0x0000000011087348 */ /* 0x000fea0003c00000 */
[----:B------:R0:W1:Y:S02]  /*2b70*/  SHFL.UP P4, R17, R18, R19, R20 ;  /* 0x0400001312117389 */ /* 0x0000640000080014 */
[----:B01----:R-:W-:Y:S05]  /*2b80*/  ENDCOLLECTIVE ;  /* 0x000000000000791b */ /* 0x003fea0003800000 */
.L_x_76:
[----:B------:R-:W-:Y:S05]  /*2b90*/  BSYNC B1 ;  /* 0x0000000000017941 */ /* 0x000fea0003800000 */
.L_x_75:
[----:B------:R-:W-:Y:S01]  /*2ba0*/  IMAD.MOV.U32 R15, RZ, RZ, R17 ;  /* 0x000000ffff0f7224 */ /* 0x000fe200078e0011 */
[----:B------:R-:W-:Y:S06]  /*2bb0*/  BRA `(.L_x_27) ;  /* 0xffffffe800e47947 */ /* 0x000fec000383ffff */
.L_x_29:
[----:B------:R-:W-:Y:S01]  /*2bc0*/  BSSY B0, `(.L_x_77) ;  /* 0x000000a000007945 */ /* 0x000fe20003800000 */
[----:B------:R-:W-:Y:S02]  /*2bd0*/  IMAD.MOV.U32 R16, RZ, RZ, 0x0 ;  /* 0x00000000ff107424 */ /* 0x000fe400078e00ff */
[----:B0-2---:R-:W-:Y:S02]  /*2be0*/  IMAD.MOV.U32 R18, RZ, RZ, 0x0 ;  /* 0x00000000ff127424 */ /* 0x005fe400078e00ff */
[----:B------:R-:W-:-:S07]  /*2bf0*/  IMAD.MOV.U32 R17, RZ, RZ, -0x1 ;  /* 0xffffffffff117424 */ /* 0x000fce00078e00ff */
[----:B------:R-:W-:Y:S05]  /*2c00*/  WARPSYNC.COLLECTIVE.ALL `(.L_x_78) ;  /* 0x0000000000147948 */ /* 0x000fea0003c00000 */
[----:B------:R-:W-:-:S04]  /*2c10*/  SHF.L.U32 R18, R18, 0x10, RZ ;  /* 0x0000001012127819 */ /* 0x000fc800000006ff */
[----:B------:R-:W-:-:S05]  /*2c20*/  LOP3.LUT R18, R18, 0xf, R16, 0xf8, !PT ;  /* 0x0000000f12127812 */ /* 0x000fca00078ef810 */
[----:B------:R0:W-:Y:S02]  /*2c30*/  BAR.SYNC.DEFER_BLOCKING R18, R18 ;  /* 0x000000120000731d */ /* 0x0001e40000010000 */
[----:B0-----:R-:W-:-:S04]  /*2c40*/  SHF.R.U32 R18, R18, 0x10, RZ ;  /* 0x0000001012127819 */ /* 0x001fc800000016ff */
[----:B------:R-:W-:Y:S05]  /*2c50*/  ENDCOLLECTIVE ;  /* 0x000000000000791b */ /* 0x000fea0003800000 */
.L_x_78:
[----:B------:R-:W-:Y:S05]  /*2c60*/  BSYNC B0 ;  /* 0x0000000000007941 */ /* 0x000fea0003800000 */
.L_x_77:
[----:B------:R-:W-:Y:S05]  /*2c70*/  BRA `(.L_x_79) ;  /* 0xffffffec00007947 */ /* 0x000fea000383ffff */
.L_x_33:
        /* <DEDUP_REMOVED lines=10> */
.L_x_81:
[----:B------:R-:W-:Y:S05]  /*2d20*/  BSYNC B0 ;  /* 0x0000000000007941 */ /* 0x000fea0003800000 */
.L_x_80:
[----:B------:R-:W-:Y:S05]  /*2d30*/  BRA `(.L_x_82) ;  /* 0xffffffec00687947 */ /* 0x000fea000383ffff */
.L_x_41:
[----:B------:R-:W-:Y:S01]  /*2d40*/  BSSY B0, `(.L_x_83) ;  /* 0x000000a000007945 */ /* 0x000fe20003800000 */
[----:B01----:R-:W-:Y:S02]  /*2d50*/  IMAD.MOV.U32 R16, RZ, RZ, 0x0 ;  /* 0x00000000ff107424 */ /* 0x003fe400078e00ff */
[----:B--2---:R-:W-:Y:S02]  /*2d60*/  IMAD.MOV.U32 R18, RZ, RZ, 0x0 ;  /* 0x00000000ff127424 */ /* 0x004fe400078e00ff */
[----:B------:R-:W-:-:S07]  /*2d70*/  IMAD.MOV.U32 R17, RZ, RZ, -0x1 ;  /* 0xffffffffff117424 */ /* 0x000fce00078e00ff */
[----:B-----5:R-:W-:Y:S05]  /*2d80*/  WARPSYNC.COLLECTIVE.ALL `(.L_x_84) ;  /* 0x0000000000147948 */ /* 0x020fea0003c00000 */
[----:B------:R-:W-:-:S04]  /*2d90*/  SHF.L.U32 R18, R18, 0x10, RZ ;  /* 0x0000001012127819 */ /* 0x000fc800000006ff */
[----:B------:R-:W-:-:S05]  /*2da0*/  LOP3.LUT R18, R18, 0xf, R16, 0xf8, !PT ;  /* 0x0000000f12127812 */ /* 0x000fca00078ef810 */
[----:B------:R0:W-:Y:S02]  /*2db0*/  BAR.SYNC.DEFER_BLOCKING R18, R18 ;  /* 0x000000120000731d */ /* 0x0001e40000010000 */
[----:B0-----:R-:W-:-:S04]  /*2dc0*/  SHF.R.U32 R18, R18, 0x10, RZ ;  /* 0x0000001012127819 */ /* 0x001fc800000016ff */
[----:B-----5:R-:W-:Y:S05]  /*2dd0*/  ENDCOLLECTIVE ;  /* 0x000000000000791b */ /* 0x020fea0003800000 */
.L_x_84:
[----:B------:R-:W-:Y:S05]  /*2de0*/  BSYNC B0 ;  /* 0x0000000000007941 */ /* 0x000fea0003800000 */
.L_x_83:
[----:B------:R-:W-:Y:S05]  /*2df0*/  BRA `(.L_x_85) ;  /* 0xfffffff000247947 */ /* 0x000fea000383ffff */
.L_x_45:
        /* <DEDUP_REMOVED lines=10> */
.L_x_87:
[----:B------:R-:W-:Y:S05]  /*2ea0*/  BSYNC B0 ;  /* 0x0000000000007941 */ /* 0x000fea0003800000 */
.L_x_86:
[----:B------:R-:W-:Y:S05]  /*2eb0*/  BRA `(.L_x_88) ;  /* 0xfffffff0008c7947 */ /* 0x000fea000383ffff */
.L_x_48:
[----:B------:R-:W-:Y:S01]  /*2ec0*/  BSSY B0, `(.L_x_89) ;  /* 0x000000a000007945 */ /* 0x000fe20003800000 */
[----:B01----:R-:W-:Y:S02]  /*2ed0*/  IMAD.MOV.U32 R16, RZ, RZ, 0x0 ;  /* 0x00000000ff107424 */ /* 0x003fe400078e00ff */
[----:B--2---:R-:W-:Y:S02]  /*2ee0*/  IMAD.MOV.U32 R18, RZ, RZ, 0x0 ;  /* 0x00000000ff127424 */ /* 0x004fe400078e00ff */
[----:B------:R-:W-:-:S07]  /*2ef0*/  IMAD.MOV.U32 R17, RZ, RZ, -0x1 ;  /* 0xffffffffff117424 */ /* 0x000fce00078e00ff */
[----:B---3-5:R-:W-:Y:S05]  /*2f00*/  WARPSYNC.COLLECTIVE.ALL `(.L_x_90) ;  /* 0x0000000000147948 */ /* 0x028fea0003c00000 */
[----:B------:R-:W-:-:S04]  /*2f10*/  SHF.L.U32 R18, R18, 0x10, RZ ;  /* 0x0000001012127819 */ /* 0x000fc800000006ff */
[----:B------:R-:W-:-:S05]  /*2f20*/  LOP3.LUT R18, R18, 0xf, R16, 0xf8, !PT ;  /* 0x0000000f12127812 */ /* 0x000fca00078ef810 */
[----:B------:R0:W-:Y:S02]  /*2f30*/  BAR.SYNC.DEFER_BLOCKING R18, R18 ;  /* 0x000000120000731d */ /* 0x0001e40000010000 */
[----:B0-----:R-:W-:-:S04]  /*2f40*/  SHF.R.U32 R18, R18, 0x10, RZ ;  /* 0x0000001012127819 */ /* 0x001fc800000016ff */
[----:B---3-5:R-:W-:Y:S05]  /*2f50*/  ENDCOLLECTIVE ;  /* 0x000000000000791b */ /* 0x028fea0003800000 */
.L_x_90:
[----:B------:R-:W-:Y:S05]  /*2f60*/  BSYNC B0 ;  /* 0x0000000000007941 */ /* 0x000fea0003800000 */
.L_x_89:
[----:B------:R-:W-:Y:S05]  /*2f70*/  BRA `(.L_x_91) ;  /* 0xfffffff000947947 */ /* 0x000fea000383ffff */
.L_x_52:
        /* <DEDUP_REMOVED lines=10> */
.L_x_93:
[----:B------:R-:W-:Y:S05]  /*3020*/  BSYNC B0 ;  /* 0x0000000000007941 */ /* 0x000fea0003800000 */
.L_x_92:
[----:B------:R-:W-:Y:S05]  /*3030*/  BRA `(.L_x_94) ;  /* 0xfffffff000fc7947 */ /* 0x000fea000383ffff */
.L_x_95:
[----:B------:R-:W-:-:S00]  /*3040*/  BRA `(.L_x_95) ;  /* 0xfffffffc00fc7947 */ /* 0x000fc0000383ffff */
[----:B------:R-:W-:-:S00]  /*3050*/  NOP ;  /* 0x0000000000007918 */ /* 0x000fc00000000000 */
        /* <DEDUP_REMOVED lines=10> */
.L_x_96:


//--------------------- .nv.shared.reserved.0     --------------------------
	.section	.nv.shared.reserved.0,"aw",@nobits
	.weak		__nv_reservedSMEM_offset_0_alias
	.size		__nv_reservedSMEM_offset_0_alias, 0, 64
	.other		__nv_reservedSMEM_offset_0_alias,@"STO_CUDA_RESERVED_SHARED STV_DEFAULT"
__nv_reservedSMEM_offset_0_alias:
	.zero		0
	.zero		64


//--------------------- .nv.constant0._Z10filterOddsPiS_iS_ --------------------------
	.section	.nv.constant0._Z10filterOddsPiS_iS_,"a",@progbits
	.sectionflags	@""
	.align	4
.nv.constant0._Z10filterOddsPiS_iS_:
	.zero		928


//--------------------- SYMBOLS --------------------------

	.type		.nv.reservedSmem.offset0,@object
	.size		.nv.reservedSmem.offset0,0x4
